//
// Generated by NVIDIA NVVM Compiler
//
// Compiler Build ID: CL-36424714
// Cuda compilation tools, release 13.0, V13.0.88
// Based on NVVM 20.0.0
//

.version 9.0
.target sm_100
.address_size 64

	// .globl	_Z17gpu_get_join_dataPiiS_iiiS_iii

.visible .entry _Z17gpu_get_join_dataPiiS_iiiS_iii(
	.param .u64 .ptr .align 1 _Z17gpu_get_join_dataPiiS_iiiS_iii_param_0,
	.param .u32 _Z17gpu_get_join_dataPiiS_iiiS_iii_param_1,
	.param .u64 .ptr .align 1 _Z17gpu_get_join_dataPiiS_iiiS_iii_param_2,
	.param .u32 _Z17gpu_get_join_dataPiiS_iiiS_iii_param_3,
	.param .u32 _Z17gpu_get_join_dataPiiS_iiiS_iii_param_4,
	.param .u32 _Z17gpu_get_join_dataPiiS_iiiS_iii_param_5,
	.param .u64 .ptr .align 1 _Z17gpu_get_join_dataPiiS_iiiS_iii_param_6,
	.param .u32 _Z17gpu_get_join_dataPiiS_iiiS_iii_param_7,
	.param .u32 _Z17gpu_get_join_dataPiiS_iiiS_iii_param_8,
	.param .u32 _Z17gpu_get_join_dataPiiS_iiiS_iii_param_9
)
{
	.reg .pred 	%p<73>;
	.reg .b32 	%r<420>;
	.reg .b64 	%rd<153>;

	ld.param.u64 	%rd12, [_Z17gpu_get_join_dataPiiS_iiiS_iii_param_0];
	ld.param.u32 	%r170, [_Z17gpu_get_join_dataPiiS_iiiS_iii_param_1];
	ld.param.u64 	%rd13, [_Z17gpu_get_join_dataPiiS_iiiS_iii_param_2];
	ld.param.u32 	%r166, [_Z17gpu_get_join_dataPiiS_iiiS_iii_param_4];
	ld.param.u32 	%r171, [_Z17gpu_get_join_dataPiiS_iiiS_iii_param_5];
	ld.param.u64 	%rd14, [_Z17gpu_get_join_dataPiiS_iiiS_iii_param_6];
	ld.param.u32 	%r167, [_Z17gpu_get_join_dataPiiS_iiiS_iii_param_7];
	ld.param.u32 	%r168, [_Z17gpu_get_join_dataPiiS_iiiS_iii_param_8];
	ld.param.u32 	%r169, [_Z17gpu_get_join_dataPiiS_iiiS_iii_param_9];
	cvta.to.global.u64 	%rd1, %rd12;
	cvta.to.global.u64 	%rd2, %rd14;
	cvta.to.global.u64 	%rd3, %rd13;
	mov.u32 	%r172, %ctaid.x;
	mov.u32 	%r173, %ntid.x;
	mov.u32 	%r174, %tid.x;
	mad.lo.s32 	%r175, %r172, %r173, %r174;
	mul.lo.s32 	%r1, %r166, %r175;
	add.s32 	%r176, %r1, %r171;
	mul.wide.s32 	%rd15, %r176, 4;
	add.s64 	%rd16, %rd3, %rd15;
	ld.global.u32 	%r2, [%rd16];
	mul.lo.s32 	%r345, %r170, %r175;
	setp.lt.s32 	%p1, %r167, 1;
	@%p1 bra 	$L__BB0_105;
	setp.lt.s32 	%p2, %r168, 1;
	@%p2 bra 	$L__BB0_101;
	setp.lt.s32 	%p15, %r166, 1;
	@%p15 bra 	$L__BB0_58;
	and.b32  	%r4, %r166, 15;
	and.b32  	%r5, %r166, 7;
	and.b32  	%r6, %r168, 7;
	and.b32  	%r7, %r166, 2147483632;
	and.b32  	%r8, %r166, 3;
	and.b32  	%r9, %r168, 2147483640;
	and.b32  	%r10, %r168, 1;
	neg.s32 	%r11, %r7;
	mov.b32 	%r338, 0;
$L__BB0_4:
	mul.lo.s32 	%r14, %r338, %r168;
	add.s32 	%r259, %r14, %r169;
	mul.wide.s32 	%rd86, %r259, 4;
	add.s64 	%rd87, %rd2, %rd86;
	ld.global.u32 	%r260, [%rd87];
	setp.eq.s32 	%p40, %r2, %r260;
	@%p40 bra 	$L__BB0_45;
$L__BB0_5:
	add.s32 	%r338, %r338, 1;
	setp.eq.s32 	%p72, %r338, %r167;
	@%p72 bra 	$L__BB0_105;
	bra.uni 	$L__BB0_4;
$L__BB0_6:
	.pragma "nounroll";
	mul.wide.s32 	%rd88, %r345, 4;
	add.s64 	%rd89, %rd1, %rd88;
	mul.wide.s32 	%rd90, %r340, 4;
	add.s64 	%rd91, %rd3, %rd90;
	ld.global.u32 	%r263, [%rd91];
	st.global.u32 	[%rd89], %r263;
	ld.global.u32 	%r264, [%rd91+4];
	st.global.u32 	[%rd89+4], %r264;
	ld.global.u32 	%r265, [%rd91+8];
	st.global.u32 	[%rd89+8], %r265;
	ld.global.u32 	%r266, [%rd91+12];
	st.global.u32 	[%rd89+12], %r266;
	ld.global.u32 	%r267, [%rd91+16];
	st.global.u32 	[%rd89+16], %r267;
	ld.global.u32 	%r268, [%rd91+20];
	st.global.u32 	[%rd89+20], %r268;
	ld.global.u32 	%r269, [%rd91+24];
	st.global.u32 	[%rd89+24], %r269;
	ld.global.u32 	%r270, [%rd91+28];
	st.global.u32 	[%rd89+28], %r270;
	ld.global.u32 	%r271, [%rd91+32];
	st.global.u32 	[%rd89+32], %r271;
	ld.global.u32 	%r272, [%rd91+36];
	st.global.u32 	[%rd89+36], %r272;
	ld.global.u32 	%r273, [%rd91+40];
	st.global.u32 	[%rd89+40], %r273;
	ld.global.u32 	%r274, [%rd91+44];
	st.global.u32 	[%rd89+44], %r274;
	ld.global.u32 	%r275, [%rd91+48];
	st.global.u32 	[%rd89+48], %r275;
	ld.global.u32 	%r276, [%rd91+52];
	st.global.u32 	[%rd89+52], %r276;
	ld.global.u32 	%r277, [%rd91+56];
	st.global.u32 	[%rd89+56], %r277;
	ld.global.u32 	%r278, [%rd91+60];
	add.s32 	%r345, %r345, 16;
	st.global.u32 	[%rd89+60], %r278;
	add.s32 	%r341, %r341, 16;
	add.s32 	%r340, %r340, 16;
	setp.eq.s32 	%p42, %r341, 0;
	mov.u32 	%r372, %r7;
	@%p42 bra 	$L__BB0_46;
	bra.uni 	$L__BB0_6;
$L__BB0_7:
	.pragma "nounroll";
	setp.eq.s32 	%p51, %r343, %r169;
	@%p51 bra 	$L__BB0_9;
	add.s32 	%r304, %r343, %r14;
	mul.wide.u32 	%rd102, %r304, 4;
	add.s64 	%rd103, %rd2, %rd102;
	ld.global.u32 	%r305, [%rd103];
	add.s32 	%r23, %r345, 1;
	mul.wide.s32 	%rd104, %r345, 4;
	add.s64 	%rd105, %rd1, %rd104;
	st.global.u32 	[%rd105], %r305;
	mov.u32 	%r345, %r23;
$L__BB0_9:
	add.s32 	%r306, %r343, 1;
	setp.eq.s32 	%p52, %r306, %r169;
	cvt.u64.u32 	%rd107, %r343;
	add.s64 	%rd108, %rd107, %rd106;
	shl.b64 	%rd109, %rd108, 2;
	add.s64 	%rd4, %rd2, %rd109;
	@%p52 bra 	$L__BB0_11;
	ld.global.u32 	%r307, [%rd4+4];
	add.s32 	%r25, %r345, 1;
	mul.wide.s32 	%rd110, %r345, 4;
	add.s64 	%rd111, %rd1, %rd110;
	st.global.u32 	[%rd111], %r307;
	mov.u32 	%r345, %r25;
$L__BB0_11:
	add.s32 	%r308, %r343, 2;
	setp.eq.s32 	%p53, %r308, %r169;
	@%p53 bra 	$L__BB0_13;
	ld.global.u32 	%r309, [%rd4+8];
	add.s32 	%r27, %r345, 1;
	mul.wide.s32 	%rd112, %r345, 4;
	add.s64 	%rd113, %rd1, %rd112;
	st.global.u32 	[%rd113], %r309;
	mov.u32 	%r345, %r27;
$L__BB0_13:
	add.s32 	%r310, %r343, 3;
	setp.eq.s32 	%p54, %r310, %r169;
	@%p54 bra 	$L__BB0_15;
	ld.global.u32 	%r311, [%rd4+12];
	add.s32 	%r29, %r345, 1;
	mul.wide.s32 	%rd114, %r345, 4;
	add.s64 	%rd115, %rd1, %rd114;
	st.global.u32 	[%rd115], %r311;
	mov.u32 	%r345, %r29;
$L__BB0_15:
	add.s32 	%r312, %r343, 4;
	setp.eq.s32 	%p55, %r312, %r169;
	@%p55 bra 	$L__BB0_17;
	ld.global.u32 	%r313, [%rd4+16];
	add.s32 	%r31, %r345, 1;
	mul.wide.s32 	%rd116, %r345, 4;
	add.s64 	%rd117, %rd1, %rd116;
	st.global.u32 	[%rd117], %r313;
	mov.u32 	%r345, %r31;
$L__BB0_17:
	add.s32 	%r314, %r343, 5;
	setp.eq.s32 	%p56, %r314, %r169;
	@%p56 bra 	$L__BB0_19;
	ld.global.u32 	%r315, [%rd4+20];
	add.s32 	%r33, %r345, 1;
	mul.wide.s32 	%rd118, %r345, 4;
	add.s64 	%rd119, %rd1, %rd118;
	st.global.u32 	[%rd119], %r315;
	mov.u32 	%r345, %r33;
$L__BB0_19:
	add.s32 	%r316, %r343, 6;
	setp.eq.s32 	%p57, %r316, %r169;
	@%p57 bra 	$L__BB0_21;
	ld.global.u32 	%r317, [%rd4+24];
	add.s32 	%r35, %r345, 1;
	mul.wide.s32 	%rd120, %r345, 4;
	add.s64 	%rd121, %rd1, %rd120;
	st.global.u32 	[%rd121], %r317;
	mov.u32 	%r345, %r35;
$L__BB0_21:
	add.s32 	%r318, %r343, 7;
	setp.eq.s32 	%p58, %r318, %r169;
	@%p58 bra 	$L__BB0_23;
	ld.global.u32 	%r319, [%rd4+28];
	add.s32 	%r37, %r345, 1;
	mul.wide.s32 	%rd122, %r345, 4;
	add.s64 	%rd123, %rd1, %rd122;
	st.global.u32 	[%rd123], %r319;
	mov.u32 	%r345, %r37;
$L__BB0_23:
	add.s32 	%r343, %r343, 8;
	setp.eq.s32 	%p59, %r343, %r9;
	mov.u32 	%r362, %r9;
	@%p59 bra 	$L__BB0_24;
	bra.uni 	$L__BB0_7;
$L__BB0_24:
	setp.eq.s32 	%p60, %r6, 0;
	@%p60 bra 	$L__BB0_5;
	add.s32 	%r321, %r6, -1;
	setp.lt.u32 	%p61, %r321, 3;
	@%p61 bra 	$L__BB0_35;
	setp.eq.s32 	%p62, %r362, %r169;
	@%p62 bra 	$L__BB0_28;
	add.s32 	%r322, %r362, %r14;
	mul.wide.u32 	%rd124, %r322, 4;
	add.s64 	%rd125, %rd2, %rd124;
	ld.global.u32 	%r323, [%rd125];
	add.s32 	%r45, %r345, 1;
	mul.wide.s32 	%rd126, %r345, 4;
	add.s64 	%rd127, %rd1, %rd126;
	st.global.u32 	[%rd127], %r323;
	mov.u32 	%r345, %r45;
$L__BB0_28:
	add.s32 	%r324, %r362, 1;
	setp.eq.s32 	%p63, %r324, %r169;
	cvt.u64.u32 	%rd128, %r14;
	cvt.u64.u32 	%rd129, %r362;
	add.s64 	%rd130, %rd129, %rd128;
	shl.b64 	%rd131, %rd130, 2;
	add.s64 	%rd5, %rd2, %rd131;
	@%p63 bra 	$L__BB0_30;
	ld.global.u32 	%r325, [%rd5+4];
	add.s32 	%r47, %r345, 1;
	mul.wide.s32 	%rd132, %r345, 4;
	add.s64 	%rd133, %rd1, %rd132;
	st.global.u32 	[%rd133], %r325;
	mov.u32 	%r345, %r47;
$L__BB0_30:
	add.s32 	%r326, %r362, 2;
	setp.eq.s32 	%p64, %r326, %r169;
	@%p64 bra 	$L__BB0_32;
	ld.global.u32 	%r327, [%rd5+8];
	add.s32 	%r49, %r345, 1;
	mul.wide.s32 	%rd134, %r345, 4;
	add.s64 	%rd135, %rd1, %rd134;
	st.global.u32 	[%rd135], %r327;
	mov.u32 	%r345, %r49;
$L__BB0_32:
	add.s32 	%r328, %r362, 3;
	setp.eq.s32 	%p65, %r328, %r169;
	@%p65 bra 	$L__BB0_34;
	ld.global.u32 	%r329, [%rd5+12];
	add.s32 	%r51, %r345, 1;
	mul.wide.s32 	%rd136, %r345, 4;
	add.s64 	%rd137, %rd1, %rd136;
	st.global.u32 	[%rd137], %r329;
	mov.u32 	%r345, %r51;
$L__BB0_34:
	add.s32 	%r362, %r362, 4;
$L__BB0_35:
	and.b32  	%r331, %r168, 3;
	setp.eq.s32 	%p66, %r331, 0;
	@%p66 bra 	$L__BB0_5;
	setp.eq.s32 	%p67, %r331, 1;
	@%p67 bra 	$L__BB0_42;
	setp.eq.s32 	%p68, %r362, %r169;
	@%p68 bra 	$L__BB0_39;
	add.s32 	%r332, %r362, %r14;
	mul.wide.u32 	%rd138, %r332, 4;
	add.s64 	%rd139, %rd2, %rd138;
	ld.global.u32 	%r333, [%rd139];
	add.s32 	%r57, %r345, 1;
	mul.wide.s32 	%rd140, %r345, 4;
	add.s64 	%rd141, %rd1, %rd140;
	st.global.u32 	[%rd141], %r333;
	mov.u32 	%r345, %r57;
$L__BB0_39:
	add.s32 	%r334, %r362, 1;
	setp.eq.s32 	%p69, %r334, %r169;
	@%p69 bra 	$L__BB0_41;
	cvt.u64.u32 	%rd142, %r14;
	cvt.u64.u32 	%rd143, %r362;
	add.s64 	%rd144, %rd143, %rd142;
	shl.b64 	%rd145, %rd144, 2;
	add.s64 	%rd146, %rd2, %rd145;
	ld.global.u32 	%r335, [%rd146+4];
	add.s32 	%r59, %r345, 1;
	mul.wide.s32 	%rd147, %r345, 4;
	add.s64 	%rd148, %rd1, %rd147;
	st.global.u32 	[%rd148], %r335;
	mov.u32 	%r345, %r59;
$L__BB0_41:
	add.s32 	%r362, %r362, 2;
$L__BB0_42:
	setp.eq.s32 	%p70, %r10, 0;
	@%p70 bra 	$L__BB0_5;
	setp.eq.s32 	%p71, %r362, %r169;
	@%p71 bra 	$L__BB0_5;
	add.s32 	%r336, %r362, %r14;
	mul.wide.u32 	%rd149, %r336, 4;
	add.s64 	%rd150, %rd2, %rd149;
	ld.global.u32 	%r337, [%rd150];
	add.s32 	%r65, %r345, 1;
	mul.wide.s32 	%rd151, %r345, 4;
	add.s64 	%rd152, %rd1, %rd151;
	st.global.u32 	[%rd152], %r337;
	mov.u32 	%r345, %r65;
	bra.uni 	$L__BB0_5;
$L__BB0_45:
	setp.lt.u32 	%p41, %r166, 16;
	mov.b32 	%r372, 0;
	mov.u32 	%r340, %r1;
	mov.u32 	%r341, %r11;
	@%p41 bra 	$L__BB0_46;
	bra.uni 	$L__BB0_6;
$L__BB0_46:
	setp.eq.s32 	%p43, %r4, 0;
	@%p43 bra 	$L__BB0_56;
	add.s32 	%r280, %r4, -1;
	setp.lt.u32 	%p44, %r280, 7;
	@%p44 bra 	$L__BB0_49;
	add.s32 	%r281, %r372, %r1;
	mul.wide.s32 	%rd92, %r281, 4;
	add.s64 	%rd93, %rd3, %rd92;
	ld.global.u32 	%r282, [%rd93];
	mul.wide.s32 	%rd94, %r345, 4;
	add.s64 	%rd95, %rd1, %rd94;
	st.global.u32 	[%rd95], %r282;
	ld.global.u32 	%r283, [%rd93+4];
	st.global.u32 	[%rd95+4], %r283;
	ld.global.u32 	%r284, [%rd93+8];
	st.global.u32 	[%rd95+8], %r284;
	ld.global.u32 	%r285, [%rd93+12];
	st.global.u32 	[%rd95+12], %r285;
	ld.global.u32 	%r286, [%rd93+16];
	st.global.u32 	[%rd95+16], %r286;
	ld.global.u32 	%r287, [%rd93+20];
	st.global.u32 	[%rd95+20], %r287;
	ld.global.u32 	%r288, [%rd93+24];
	st.global.u32 	[%rd95+24], %r288;
	ld.global.u32 	%r289, [%rd93+28];
	st.global.u32 	[%rd95+28], %r289;
	add.s32 	%r345, %r345, 8;
	add.s32 	%r372, %r372, 8;
$L__BB0_49:
	setp.eq.s32 	%p45, %r5, 0;
	@%p45 bra 	$L__BB0_56;
	add.s32 	%r291, %r5, -1;
	setp.lt.u32 	%p46, %r291, 3;
	mov.u32 	%r376, %r345;
	@%p46 bra 	$L__BB0_52;
	add.s32 	%r292, %r372, %r1;
	mul.wide.s32 	%rd96, %r292, 4;
	add.s64 	%rd97, %rd3, %rd96;
	ld.global.u32 	%r293, [%rd97];
	mul.wide.s32 	%rd98, %r345, 4;
	add.s64 	%rd99, %rd1, %rd98;
	st.global.u32 	[%rd99], %r293;
	ld.global.u32 	%r294, [%rd97+4];
	st.global.u32 	[%rd99+4], %r294;
	ld.global.u32 	%r295, [%rd97+8];
	st.global.u32 	[%rd99+8], %r295;
	ld.global.u32 	%r296, [%rd97+12];
	st.global.u32 	[%rd99+12], %r296;
	add.s32 	%r345, %r345, 4;
	add.s32 	%r372, %r372, 4;
	mov.u32 	%r376, %r345;
$L__BB0_52:
	setp.eq.s32 	%p47, %r8, 0;
	@%p47 bra 	$L__BB0_56;
	setp.eq.s32 	%p48, %r8, 1;
	add.s32 	%r297, %r372, %r1;
	mul.wide.s32 	%rd100, %r297, 4;
	add.s64 	%rd6, %rd3, %rd100;
	ld.global.u32 	%r298, [%rd6];
	add.s32 	%r345, %r376, 1;
	mul.wide.s32 	%rd101, %r376, 4;
	add.s64 	%rd7, %rd1, %rd101;
	st.global.u32 	[%rd7], %r298;
	@%p48 bra 	$L__BB0_56;
	setp.eq.s32 	%p49, %r8, 2;
	ld.global.u32 	%r299, [%rd6+4];
	add.s32 	%r345, %r376, 2;
	st.global.u32 	[%rd7+4], %r299;
	@%p49 bra 	$L__BB0_56;
	ld.global.u32 	%r300, [%rd6+8];
	add.s32 	%r345, %r376, 3;
	st.global.u32 	[%rd7+8], %r300;
$L__BB0_56:
	setp.lt.u32 	%p50, %r168, 8;
	mov.b32 	%r362, 0;
	@%p50 bra 	$L__BB0_24;
	mov.b32 	%r343, 0;
	cvt.u64.u32 	%rd106, %r14;
	bra.uni 	$L__BB0_7;
$L__BB0_58:
	and.b32  	%r83, %r168, 7;
	add.s32 	%r84, %r83, -1;
	and.b32  	%r85, %r168, 3;
	and.b32  	%r86, %r168, 2147483640;
	and.b32  	%r87, %r168, 1;
	mov.b32 	%r378, 0;
$L__BB0_59:
	mul.lo.s32 	%r90, %r378, %r168;
	add.s32 	%r221, %r90, %r169;
	mul.wide.s32 	%rd33, %r221, 4;
	add.s64 	%rd34, %rd2, %rd33;
	ld.global.u32 	%r222, [%rd34];
	setp.eq.s32 	%p16, %r2, %r222;
	@%p16 bra 	$L__BB0_99;
$L__BB0_60:
	add.s32 	%r378, %r378, 1;
	setp.eq.s32 	%p39, %r378, %r167;
	@%p39 bra 	$L__BB0_105;
	bra.uni 	$L__BB0_59;
$L__BB0_61:
	.pragma "nounroll";
	setp.eq.s32 	%p18, %r380, %r169;
	@%p18 bra 	$L__BB0_63;
	add.s32 	%r226, %r380, %r90;
	mul.wide.u32 	%rd35, %r226, 4;
	add.s64 	%rd36, %rd2, %rd35;
	ld.global.u32 	%r227, [%rd36];
	add.s32 	%r93, %r345, 1;
	mul.wide.s32 	%rd37, %r345, 4;
	add.s64 	%rd38, %rd1, %rd37;
	st.global.u32 	[%rd38], %r227;
	mov.u32 	%r345, %r93;
$L__BB0_63:
	add.s32 	%r228, %r380, 1;
	setp.eq.s32 	%p19, %r228, %r169;
	cvt.u64.u32 	%rd40, %r380;
	add.s64 	%rd41, %rd40, %rd39;
	shl.b64 	%rd42, %rd41, 2;
	add.s64 	%rd8, %rd2, %rd42;
	@%p19 bra 	$L__BB0_65;
	ld.global.u32 	%r229, [%rd8+4];
	add.s32 	%r95, %r345, 1;
	mul.wide.s32 	%rd43, %r345, 4;
	add.s64 	%rd44, %rd1, %rd43;
	st.global.u32 	[%rd44], %r229;
	mov.u32 	%r345, %r95;
$L__BB0_65:
	add.s32 	%r230, %r380, 2;
	setp.eq.s32 	%p20, %r230, %r169;
	@%p20 bra 	$L__BB0_67;
	ld.global.u32 	%r231, [%rd8+8];
	add.s32 	%r97, %r345, 1;
	mul.wide.s32 	%rd45, %r345, 4;
	add.s64 	%rd46, %rd1, %rd45;
	st.global.u32 	[%rd46], %r231;
	mov.u32 	%r345, %r97;
$L__BB0_67:
	add.s32 	%r232, %r380, 3;
	setp.eq.s32 	%p21, %r232, %r169;
	@%p21 bra 	$L__BB0_69;
	ld.global.u32 	%r233, [%rd8+12];
	add.s32 	%r99, %r345, 1;
	mul.wide.s32 	%rd47, %r345, 4;
	add.s64 	%rd48, %rd1, %rd47;
	st.global.u32 	[%rd48], %r233;
	mov.u32 	%r345, %r99;
$L__BB0_69:
	add.s32 	%r234, %r380, 4;
	setp.eq.s32 	%p22, %r234, %r169;
	@%p22 bra 	$L__BB0_71;
	ld.global.u32 	%r235, [%rd8+16];
	add.s32 	%r101, %r345, 1;
	mul.wide.s32 	%rd49, %r345, 4;
	add.s64 	%rd50, %rd1, %rd49;
	st.global.u32 	[%rd50], %r235;
	mov.u32 	%r345, %r101;
$L__BB0_71:
	add.s32 	%r236, %r380, 5;
	setp.eq.s32 	%p23, %r236, %r169;
	@%p23 bra 	$L__BB0_73;
	ld.global.u32 	%r237, [%rd8+20];
	add.s32 	%r103, %r345, 1;
	mul.wide.s32 	%rd51, %r345, 4;
	add.s64 	%rd52, %rd1, %rd51;
	st.global.u32 	[%rd52], %r237;
	mov.u32 	%r345, %r103;
$L__BB0_73:
	add.s32 	%r238, %r380, 6;
	setp.eq.s32 	%p24, %r238, %r169;
	@%p24 bra 	$L__BB0_75;
	ld.global.u32 	%r239, [%rd8+24];
	add.s32 	%r105, %r345, 1;
	mul.wide.s32 	%rd53, %r345, 4;
	add.s64 	%rd54, %rd1, %rd53;
	st.global.u32 	[%rd54], %r239;
	mov.u32 	%r345, %r105;
$L__BB0_75:
	add.s32 	%r240, %r380, 7;
	setp.eq.s32 	%p25, %r240, %r169;
	@%p25 bra 	$L__BB0_77;
	ld.global.u32 	%r241, [%rd8+28];
	add.s32 	%r107, %r345, 1;
	mul.wide.s32 	%rd55, %r345, 4;
	add.s64 	%rd56, %rd1, %rd55;
	st.global.u32 	[%rd56], %r241;
	mov.u32 	%r345, %r107;
$L__BB0_77:
	add.s32 	%r380, %r380, 8;
	setp.eq.s32 	%p26, %r380, %r86;
	mov.u32 	%r399, %r86;
	@%p26 bra 	$L__BB0_78;
	bra.uni 	$L__BB0_61;
$L__BB0_78:
	setp.eq.s32 	%p27, %r83, 0;
	@%p27 bra 	$L__BB0_60;
	setp.lt.u32 	%p28, %r84, 3;
	@%p28 bra 	$L__BB0_89;
	setp.eq.s32 	%p29, %r399, %r169;
	@%p29 bra 	$L__BB0_82;
	add.s32 	%r243, %r399, %r90;
	mul.wide.u32 	%rd57, %r243, 4;
	add.s64 	%rd58, %rd2, %rd57;
	ld.global.u32 	%r244, [%rd58];
	add.s32 	%r115, %r345, 1;
	mul.wide.s32 	%rd59, %r345, 4;
	add.s64 	%rd60, %rd1, %rd59;
	st.global.u32 	[%rd60], %r244;
	mov.u32 	%r345, %r115;
$L__BB0_82:
	add.s32 	%r245, %r399, 1;
	setp.eq.s32 	%p30, %r245, %r169;
	cvt.u64.u32 	%rd61, %r90;
	cvt.u64.u32 	%rd62, %r399;
	add.s64 	%rd63, %rd62, %rd61;
	shl.b64 	%rd64, %rd63, 2;
	add.s64 	%rd9, %rd2, %rd64;
	@%p30 bra 	$L__BB0_84;
	ld.global.u32 	%r246, [%rd9+4];
	add.s32 	%r117, %r345, 1;
	mul.wide.s32 	%rd65, %r345, 4;
	add.s64 	%rd66, %rd1, %rd65;
	st.global.u32 	[%rd66], %r246;
	mov.u32 	%r345, %r117;
$L__BB0_84:
	add.s32 	%r247, %r399, 2;
	setp.eq.s32 	%p31, %r247, %r169;
	@%p31 bra 	$L__BB0_86;
	ld.global.u32 	%r248, [%rd9+8];
	add.s32 	%r119, %r345, 1;
	mul.wide.s32 	%rd67, %r345, 4;
	add.s64 	%rd68, %rd1, %rd67;
	st.global.u32 	[%rd68], %r248;
	mov.u32 	%r345, %r119;
$L__BB0_86:
	add.s32 	%r249, %r399, 3;
	setp.eq.s32 	%p32, %r249, %r169;
	@%p32 bra 	$L__BB0_88;
	ld.global.u32 	%r250, [%rd9+12];
	add.s32 	%r121, %r345, 1;
	mul.wide.s32 	%rd69, %r345, 4;
	add.s64 	%rd70, %rd1, %rd69;
	st.global.u32 	[%rd70], %r250;
	mov.u32 	%r345, %r121;
$L__BB0_88:
	add.s32 	%r399, %r399, 4;
$L__BB0_89:
	setp.eq.s32 	%p33, %r85, 0;
	@%p33 bra 	$L__BB0_60;
	setp.eq.s32 	%p34, %r85, 1;
	@%p34 bra 	$L__BB0_96;
	setp.eq.s32 	%p35, %r399, %r169;
	@%p35 bra 	$L__BB0_93;
	add.s32 	%r252, %r399, %r90;
	mul.wide.u32 	%rd71, %r252, 4;
	add.s64 	%rd72, %rd2, %rd71;
	ld.global.u32 	%r253, [%rd72];
	add.s32 	%r127, %r345, 1;
	mul.wide.s32 	%rd73, %r345, 4;
	add.s64 	%rd74, %rd1, %rd73;
	st.global.u32 	[%rd74], %r253;
	mov.u32 	%r345, %r127;
$L__BB0_93:
	add.s32 	%r254, %r399, 1;
	setp.eq.s32 	%p36, %r254, %r169;
	@%p36 bra 	$L__BB0_95;
	cvt.u64.u32 	%rd75, %r90;
	cvt.u64.u32 	%rd76, %r399;
	add.s64 	%rd77, %rd76, %rd75;
	shl.b64 	%rd78, %rd77, 2;
	add.s64 	%rd79, %rd2, %rd78;
	ld.global.u32 	%r255, [%rd79+4];
	add.s32 	%r129, %r345, 1;
	mul.wide.s32 	%rd80, %r345, 4;
	add.s64 	%rd81, %rd1, %rd80;
	st.global.u32 	[%rd81], %r255;
	mov.u32 	%r345, %r129;
$L__BB0_95:
	add.s32 	%r399, %r399, 2;
$L__BB0_96:
	setp.eq.s32 	%p37, %r87, 0;
	@%p37 bra 	$L__BB0_60;
	setp.eq.s32 	%p38, %r399, %r169;
	@%p38 bra 	$L__BB0_60;
	add.s32 	%r256, %r399, %r90;
	mul.wide.u32 	%rd82, %r256, 4;
	add.s64 	%rd83, %rd2, %rd82;
	ld.global.u32 	%r257, [%rd83];
	add.s32 	%r135, %r345, 1;
	mul.wide.s32 	%rd84, %r345, 4;
	add.s64 	%rd85, %rd1, %rd84;
	st.global.u32 	[%rd85], %r257;
	mov.u32 	%r345, %r135;
	bra.uni 	$L__BB0_60;
$L__BB0_99:
	setp.lt.u32 	%p17, %r168, 8;
	mov.b32 	%r399, 0;
	@%p17 bra 	$L__BB0_78;
	mov.b32 	%r380, 0;
	cvt.u64.u32 	%rd39, %r90;
	bra.uni 	$L__BB0_61;
$L__BB0_101:
	setp.lt.s32 	%p3, %r166, 1;
	@%p3 bra 	$L__BB0_105;
	and.b32  	%r136, %r166, 15;
	add.s32 	%r137, %r136, -1;
	and.b32  	%r138, %r166, 7;
	add.s32 	%r139, %r138, -1;
	and.b32  	%r140, %r166, 2147483632;
	and.b32  	%r141, %r166, 3;
	mov.b32 	%r406, 0;
$L__BB0_103:
	mad.lo.s32 	%r178, %r406, %r168, %r169;
	mul.wide.s32 	%rd17, %r178, 4;
	add.s64 	%rd18, %rd2, %rd17;
	ld.global.u32 	%r179, [%rd18];
	setp.eq.s32 	%p4, %r2, %r179;
	@%p4 bra 	$L__BB0_106;
$L__BB0_104:
	add.s32 	%r406, %r406, 1;
	setp.eq.s32 	%p14, %r406, %r167;
	@%p14 bra 	$L__BB0_105;
	bra.uni 	$L__BB0_103;
$L__BB0_105:
	ret;
$L__BB0_106:
	setp.lt.u32 	%p5, %r166, 16;
	mov.b32 	%r415, 0;
	@%p5 bra 	$L__BB0_109;
	mov.b32 	%r408, 0;
$L__BB0_108:
	.pragma "nounroll";
	add.s32 	%r183, %r408, %r1;
	mul.wide.s32 	%rd19, %r183, 4;
	add.s64 	%rd20, %rd3, %rd19;
	ld.global.u32 	%r184, [%rd20];
	mul.wide.s32 	%rd21, %r345, 4;
	add.s64 	%rd22, %rd1, %rd21;
	st.global.u32 	[%rd22], %r184;
	ld.global.u32 	%r185, [%rd20+4];
	st.global.u32 	[%rd22+4], %r185;
	ld.global.u32 	%r186, [%rd20+8];
	st.global.u32 	[%rd22+8], %r186;
	ld.global.u32 	%r187, [%rd20+12];
	st.global.u32 	[%rd22+12], %r187;
	ld.global.u32 	%r188, [%rd20+16];
	st.global.u32 	[%rd22+16], %r188;
	ld.global.u32 	%r189, [%rd20+20];
	st.global.u32 	[%rd22+20], %r189;
	ld.global.u32 	%r190, [%rd20+24];
	st.global.u32 	[%rd22+24], %r190;
	ld.global.u32 	%r191, [%rd20+28];
	st.global.u32 	[%rd22+28], %r191;
	ld.global.u32 	%r192, [%rd20+32];
	st.global.u32 	[%rd22+32], %r192;
	ld.global.u32 	%r193, [%rd20+36];
	st.global.u32 	[%rd22+36], %r193;
	ld.global.u32 	%r194, [%rd20+40];
	st.global.u32 	[%rd22+40], %r194;
	ld.global.u32 	%r195, [%rd20+44];
	st.global.u32 	[%rd22+44], %r195;
	ld.global.u32 	%r196, [%rd20+48];
	st.global.u32 	[%rd22+48], %r196;
	ld.global.u32 	%r197, [%rd20+52];
	st.global.u32 	[%rd22+52], %r197;
	ld.global.u32 	%r198, [%rd20+56];
	st.global.u32 	[%rd22+56], %r198;
	ld.global.u32 	%r199, [%rd20+60];
	add.s32 	%r345, %r345, 16;
	st.global.u32 	[%rd22+60], %r199;
	add.s32 	%r408, %r408, 16;
	setp.eq.s32 	%p6, %r408, %r140;
	mov.u32 	%r415, %r140;
	@%p6 bra 	$L__BB0_109;
	bra.uni 	$L__BB0_108;
$L__BB0_109:
	setp.eq.s32 	%p7, %r136, 0;
	@%p7 bra 	$L__BB0_104;
	setp.lt.u32 	%p8, %r137, 7;
	@%p8 bra 	$L__BB0_112;
	add.s32 	%r201, %r415, %r1;
	mul.wide.s32 	%rd23, %r201, 4;
	add.s64 	%rd24, %rd3, %rd23;
	ld.global.u32 	%r202, [%rd24];
	mul.wide.s32 	%rd25, %r345, 4;
	add.s64 	%rd26, %rd1, %rd25;
	st.global.u32 	[%rd26], %r202;
	ld.global.u32 	%r203, [%rd24+4];
	st.global.u32 	[%rd26+4], %r203;
	ld.global.u32 	%r204, [%rd24+8];
	st.global.u32 	[%rd26+8], %r204;
	ld.global.u32 	%r205, [%rd24+12];
	st.global.u32 	[%rd26+12], %r205;
	ld.global.u32 	%r206, [%rd24+16];
	st.global.u32 	[%rd26+16], %r206;
	ld.global.u32 	%r207, [%rd24+20];
	st.global.u32 	[%rd26+20], %r207;
	ld.global.u32 	%r208, [%rd24+24];
	st.global.u32 	[%rd26+24], %r208;
	ld.global.u32 	%r209, [%rd24+28];
	st.global.u32 	[%rd26+28], %r209;
	add.s32 	%r345, %r345, 8;
	add.s32 	%r415, %r415, 8;
$L__BB0_112:
	setp.eq.s32 	%p9, %r138, 0;
	@%p9 bra 	$L__BB0_104;
	setp.lt.u32 	%p10, %r139, 3;
	mov.u32 	%r419, %r345;
	@%p10 bra 	$L__BB0_115;
	add.s32 	%r211, %r415, %r1;
	mul.wide.s32 	%rd27, %r211, 4;
	add.s64 	%rd28, %rd3, %rd27;
	ld.global.u32 	%r212, [%rd28];
	mul.wide.s32 	%rd29, %r345, 4;
	add.s64 	%rd30, %rd1, %rd29;
	st.global.u32 	[%rd30], %r212;
	ld.global.u32 	%r213, [%rd28+4];
	st.global.u32 	[%rd30+4], %r213;
	ld.global.u32 	%r214, [%rd28+8];
	st.global.u32 	[%rd30+8], %r214;
	ld.global.u32 	%r215, [%rd28+12];
	st.global.u32 	[%rd30+12], %r215;
	add.s32 	%r345, %r345, 4;
	add.s32 	%r415, %r415, 4;
	mov.u32 	%r419, %r345;
$L__BB0_115:
	setp.eq.s32 	%p11, %r141, 0;
	@%p11 bra 	$L__BB0_104;
	setp.eq.s32 	%p12, %r141, 1;
	add.s32 	%r216, %r415, %r1;
	mul.wide.s32 	%rd31, %r216, 4;
	add.s64 	%rd10, %rd3, %rd31;
	ld.global.u32 	%r217, [%rd10];
	add.s32 	%r345, %r419, 1;
	mul.wide.s32 	%rd32, %r419, 4;
	add.s64 	%rd11, %rd1, %rd32;
	st.global.u32 	[%rd11], %r217;
	@%p12 bra 	$L__BB0_104;
	setp.eq.s32 	%p13, %r141, 2;
	ld.global.u32 	%r218, [%rd10+4];
	add.s32 	%r345, %r419, 2;
	st.global.u32 	[%rd11+4], %r218;
	@%p13 bra 	$L__BB0_104;
	ld.global.u32 	%r219, [%rd10+8];
	add.s32 	%r345, %r419, 3;
	st.global.u32 	[%rd11+8], %r219;
	bra.uni 	$L__BB0_104;

}
	// .globl	_Z28gpu_get_join_size_per_threadPiS_iiiS_iii
.visible .entry _Z28gpu_get_join_size_per_threadPiS_iiiS_iii(
	.param .u64 .ptr .align 1 _Z28gpu_get_join_size_per_threadPiS_iiiS_iii_param_0,
	.param .u64 .ptr .align 1 _Z28gpu_get_join_size_per_threadPiS_iiiS_iii_param_1,
	.param .u32 _Z28gpu_get_join_size_per_threadPiS_iiiS_iii_param_2,
	.param .u32 _Z28gpu_get_join_size_per_threadPiS_iiiS_iii_param_3,
	.param .u32 _Z28gpu_get_join_size_per_threadPiS_iiiS_iii_param_4,
	.param .u64 .ptr .align 1 _Z28gpu_get_join_size_per_threadPiS_iiiS_iii_param_5,
	.param .u32 _Z28gpu_get_join_size_per_threadPiS_iiiS_iii_param_6,
	.param .u32 _Z28gpu_get_join_size_per_threadPiS_iiiS_iii_param_7,
	.param .u32 _Z28gpu_get_join_size_per_threadPiS_iiiS_iii_param_8
)
{
	.reg .pred 	%p<39>;
	.reg .b32 	%r<155>;
	.reg .b64 	%rd<47>;

	ld.param.u64 	%rd2, [_Z28gpu_get_join_size_per_threadPiS_iiiS_iii_param_0];
	ld.param.u64 	%rd3, [_Z28gpu_get_join_size_per_threadPiS_iiiS_iii_param_1];
	ld.param.u32 	%r42, [_Z28gpu_get_join_size_per_threadPiS_iiiS_iii_param_3];
	ld.param.u32 	%r43, [_Z28gpu_get_join_size_per_threadPiS_iiiS_iii_param_4];
	ld.param.u64 	%rd4, [_Z28gpu_get_join_size_per_threadPiS_iiiS_iii_param_5];
	ld.param.u32 	%r38, [_Z28gpu_get_join_size_per_threadPiS_iiiS_iii_param_6];
	ld.param.u32 	%r39, [_Z28gpu_get_join_size_per_threadPiS_iiiS_iii_param_7];
	ld.param.u32 	%r40, [_Z28gpu_get_join_size_per_threadPiS_iiiS_iii_param_8];
	cvta.to.global.u64 	%rd1, %rd4;
	cvta.to.global.u64 	%rd5, %rd3;
	mov.u32 	%r44, %ctaid.x;
	mov.u32 	%r45, %ntid.x;
	mov.u32 	%r46, %tid.x;
	mad.lo.s32 	%r1, %r44, %r45, %r46;
	add.s32 	%r47, %r42, %r39;
	add.s32 	%r2, %r47, -1;
	mad.lo.s32 	%r48, %r42, %r1, %r43;
	mul.wide.s32 	%rd6, %r48, 4;
	add.s64 	%rd7, %rd5, %rd6;
	ld.global.u32 	%r3, [%rd7];
	setp.lt.s32 	%p1, %r38, 1;
	mov.b32 	%r154, 0;
	@%p1 bra 	$L__BB1_13;
	and.b32  	%r4, %r38, 15;
	setp.lt.u32 	%p2, %r38, 16;
	mov.b32 	%r146, 0;
	mov.u32 	%r154, %r146;
	@%p2 bra 	$L__BB1_4;
	and.b32  	%r146, %r38, 2147483632;
	neg.s32 	%r140, %r146;
	shl.b32 	%r7, %r39, 4;
	mov.b32 	%r154, 0;
	mul.wide.s32 	%rd10, %r39, 4;
	mov.u32 	%r139, %r40;
$L__BB1_3:
	.pragma "nounroll";
	mul.wide.s32 	%rd8, %r139, 4;
	add.s64 	%rd9, %rd1, %rd8;
	ld.global.u32 	%r52, [%rd9];
	setp.eq.s32 	%p3, %r3, %r52;
	selp.b32 	%r53, %r2, 0, %p3;
	add.s32 	%r54, %r53, %r154;
	add.s64 	%rd11, %rd9, %rd10;
	ld.global.u32 	%r55, [%rd11];
	setp.eq.s32 	%p4, %r3, %r55;
	selp.b32 	%r56, %r2, 0, %p4;
	add.s32 	%r57, %r56, %r54;
	add.s64 	%rd12, %rd11, %rd10;
	ld.global.u32 	%r58, [%rd12];
	setp.eq.s32 	%p5, %r3, %r58;
	selp.b32 	%r59, %r2, 0, %p5;
	add.s32 	%r60, %r59, %r57;
	add.s64 	%rd13, %rd12, %rd10;
	ld.global.u32 	%r61, [%rd13];
	setp.eq.s32 	%p6, %r3, %r61;
	selp.b32 	%r62, %r2, 0, %p6;
	add.s32 	%r63, %r62, %r60;
	add.s64 	%rd14, %rd13, %rd10;
	ld.global.u32 	%r64, [%rd14];
	setp.eq.s32 	%p7, %r3, %r64;
	selp.b32 	%r65, %r2, 0, %p7;
	add.s32 	%r66, %r65, %r63;
	add.s64 	%rd15, %rd14, %rd10;
	ld.global.u32 	%r67, [%rd15];
	setp.eq.s32 	%p8, %r3, %r67;
	selp.b32 	%r68, %r2, 0, %p8;
	add.s32 	%r69, %r68, %r66;
	add.s64 	%rd16, %rd15, %rd10;
	ld.global.u32 	%r70, [%rd16];
	setp.eq.s32 	%p9, %r3, %r70;
	selp.b32 	%r71, %r2, 0, %p9;
	add.s32 	%r72, %r71, %r69;
	add.s64 	%rd17, %rd16, %rd10;
	ld.global.u32 	%r73, [%rd17];
	setp.eq.s32 	%p10, %r3, %r73;
	selp.b32 	%r74, %r2, 0, %p10;
	add.s32 	%r75, %r74, %r72;
	add.s64 	%rd18, %rd17, %rd10;
	ld.global.u32 	%r76, [%rd18];
	setp.eq.s32 	%p11, %r3, %r76;
	selp.b32 	%r77, %r2, 0, %p11;
	add.s32 	%r78, %r77, %r75;
	add.s64 	%rd19, %rd18, %rd10;
	ld.global.u32 	%r79, [%rd19];
	setp.eq.s32 	%p12, %r3, %r79;
	selp.b32 	%r80, %r2, 0, %p12;
	add.s32 	%r81, %r80, %r78;
	add.s64 	%rd20, %rd19, %rd10;
	ld.global.u32 	%r82, [%rd20];
	setp.eq.s32 	%p13, %r3, %r82;
	selp.b32 	%r83, %r2, 0, %p13;
	add.s32 	%r84, %r83, %r81;
	add.s64 	%rd21, %rd20, %rd10;
	ld.global.u32 	%r85, [%rd21];
	setp.eq.s32 	%p14, %r3, %r85;
	selp.b32 	%r86, %r2, 0, %p14;
	add.s32 	%r87, %r86, %r84;
	add.s64 	%rd22, %rd21, %rd10;
	ld.global.u32 	%r88, [%rd22];
	setp.eq.s32 	%p15, %r3, %r88;
	selp.b32 	%r89, %r2, 0, %p15;
	add.s32 	%r90, %r89, %r87;
	add.s64 	%rd23, %rd22, %rd10;
	ld.global.u32 	%r91, [%rd23];
	setp.eq.s32 	%p16, %r3, %r91;
	selp.b32 	%r92, %r2, 0, %p16;
	add.s32 	%r93, %r92, %r90;
	add.s64 	%rd24, %rd23, %rd10;
	ld.global.u32 	%r94, [%rd24];
	setp.eq.s32 	%p17, %r3, %r94;
	selp.b32 	%r95, %r2, 0, %p17;
	add.s32 	%r96, %r95, %r93;
	add.s64 	%rd25, %rd24, %rd10;
	ld.global.u32 	%r97, [%rd25];
	setp.eq.s32 	%p18, %r3, %r97;
	selp.b32 	%r98, %r2, 0, %p18;
	add.s32 	%r154, %r98, %r96;
	add.s32 	%r140, %r140, 16;
	add.s32 	%r139, %r139, %r7;
	setp.ne.s32 	%p19, %r140, 0;
	@%p19 bra 	$L__BB1_3;
$L__BB1_4:
	setp.eq.s32 	%p20, %r4, 0;
	@%p20 bra 	$L__BB1_13;
	and.b32  	%r17, %r38, 7;
	setp.lt.u32 	%p21, %r4, 8;
	@%p21 bra 	$L__BB1_7;
	mad.lo.s32 	%r100, %r146, %r39, %r40;
	mul.wide.s32 	%rd26, %r100, 4;
	add.s64 	%rd27, %rd1, %rd26;
	ld.global.u32 	%r101, [%rd27];
	setp.eq.s32 	%p22, %r3, %r101;
	selp.b32 	%r102, %r2, 0, %p22;
	add.s32 	%r103, %r102, %r154;
	mul.wide.s32 	%rd28, %r39, 4;
	add.s64 	%rd29, %rd27, %rd28;
	ld.global.u32 	%r104, [%rd29];
	setp.eq.s32 	%p23, %r3, %r104;
	selp.b32 	%r105, %r2, 0, %p23;
	add.s32 	%r106, %r105, %r103;
	add.s64 	%rd30, %rd29, %rd28;
	ld.global.u32 	%r107, [%rd30];
	setp.eq.s32 	%p24, %r3, %r107;
	selp.b32 	%r108, %r2, 0, %p24;
	add.s32 	%r109, %r108, %r106;
	add.s64 	%rd31, %rd30, %rd28;
	ld.global.u32 	%r110, [%rd31];
	setp.eq.s32 	%p25, %r3, %r110;
	selp.b32 	%r111, %r2, 0, %p25;
	add.s32 	%r112, %r111, %r109;
	add.s64 	%rd32, %rd31, %rd28;
	ld.global.u32 	%r113, [%rd32];
	setp.eq.s32 	%p26, %r3, %r113;
	selp.b32 	%r114, %r2, 0, %p26;
	add.s32 	%r115, %r114, %r112;
	add.s64 	%rd33, %rd32, %rd28;
	ld.global.u32 	%r116, [%rd33];
	setp.eq.s32 	%p27, %r3, %r116;
	selp.b32 	%r117, %r2, 0, %p27;
	add.s32 	%r118, %r117, %r115;
	add.s64 	%rd34, %rd33, %rd28;
	ld.global.u32 	%r119, [%rd34];
	setp.eq.s32 	%p28, %r3, %r119;
	selp.b32 	%r120, %r2, 0, %p28;
	add.s32 	%r121, %r120, %r118;
	add.s64 	%rd35, %rd34, %rd28;
	ld.global.u32 	%r122, [%rd35];
	setp.eq.s32 	%p29, %r3, %r122;
	selp.b32 	%r123, %r2, 0, %p29;
	add.s32 	%r154, %r123, %r121;
	add.s32 	%r146, %r146, 8;
$L__BB1_7:
	setp.eq.s32 	%p30, %r17, 0;
	@%p30 bra 	$L__BB1_13;
	and.b32  	%r23, %r38, 3;
	setp.lt.u32 	%p31, %r17, 4;
	@%p31 bra 	$L__BB1_10;
	mad.lo.s32 	%r125, %r146, %r39, %r40;
	mul.wide.s32 	%rd36, %r125, 4;
	add.s64 	%rd37, %rd1, %rd36;
	ld.global.u32 	%r126, [%rd37];
	setp.eq.s32 	%p32, %r3, %r126;
	selp.b32 	%r127, %r2, 0, %p32;
	add.s32 	%r128, %r127, %r154;
	mul.wide.s32 	%rd38, %r39, 4;
	add.s64 	%rd39, %rd37, %rd38;
	ld.global.u32 	%r129, [%rd39];
	setp.eq.s32 	%p33, %r3, %r129;
	selp.b32 	%r130, %r2, 0, %p33;
	add.s32 	%r131, %r130, %r128;
	add.s64 	%rd40, %rd39, %rd38;
	ld.global.u32 	%r132, [%rd40];
	setp.eq.s32 	%p34, %r3, %r132;
	selp.b32 	%r133, %r2, 0, %p34;
	add.s32 	%r134, %r133, %r131;
	add.s64 	%rd41, %rd40, %rd38;
	ld.global.u32 	%r135, [%rd41];
	setp.eq.s32 	%p35, %r3, %r135;
	selp.b32 	%r136, %r2, 0, %p35;
	add.s32 	%r154, %r136, %r134;
	add.s32 	%r146, %r146, 4;
$L__BB1_10:
	setp.eq.s32 	%p36, %r23, 0;
	@%p36 bra 	$L__BB1_13;
	mad.lo.s32 	%r152, %r146, %r39, %r40;
	neg.s32 	%r151, %r23;
$L__BB1_12:
	.pragma "nounroll";
	mul.wide.s32 	%rd42, %r152, 4;
	add.s64 	%rd43, %rd1, %rd42;
	ld.global.u32 	%r137, [%rd43];
	setp.eq.s32 	%p37, %r3, %r137;
	selp.b32 	%r138, %r2, 0, %p37;
	add.s32 	%r154, %r138, %r154;
	add.s32 	%r152, %r152, %r39;
	add.s32 	%r151, %r151, 1;
	setp.ne.s32 	%p38, %r151, 0;
	@%p38 bra 	$L__BB1_12;
$L__BB1_13:
	cvta.to.global.u64 	%rd44, %rd2;
	mul.wide.s32 	%rd45, %r1, 4;
	add.s64 	%rd46, %rd44, %rd45;
	st.global.u32 	[%rd46], %r154;
	ret;

}
	// .globl	_Z25gpu_get_join_data_dynamicPiS_S_iiiS_iii
.visible .entry _Z25gpu_get_join_data_dynamicPiS_S_iiiS_iii(
	.param .u64 .ptr .align 1 _Z25gpu_get_join_data_dynamicPiS_S_iiiS_iii_param_0,
	.param .u64 .ptr .align 1 _Z25gpu_get_join_data_dynamicPiS_S_iiiS_iii_param_1,
	.param .u64 .ptr .align 1 _Z25gpu_get_join_data_dynamicPiS_S_iiiS_iii_param_2,
	.param .u32 _Z25gpu_get_join_data_dynamicPiS_S_iiiS_iii_param_3,
	.param .u32 _Z25gpu_get_join_data_dynamicPiS_S_iiiS_iii_param_4,
	.param .u32 _Z25gpu_get_join_data_dynamicPiS_S_iiiS_iii_param_5,
	.param .u64 .ptr .align 1 _Z25gpu_get_join_data_dynamicPiS_S_iiiS_iii_param_6,
	.param .u32 _Z25gpu_get_join_data_dynamicPiS_S_iiiS_iii_param_7,
	.param .u32 _Z25gpu_get_join_data_dynamicPiS_S_iiiS_iii_param_8,
	.param .u32 _Z25gpu_get_join_data_dynamicPiS_S_iiiS_iii_param_9
)
{
	.reg .pred 	%p<73>;
	.reg .b32 	%r<419>;
	.reg .b64 	%rd<157>;

	ld.param.u64 	%rd13, [_Z25gpu_get_join_data_dynamicPiS_S_iiiS_iii_param_0];
	ld.param.u64 	%rd14, [_Z25gpu_get_join_data_dynamicPiS_S_iiiS_iii_param_1];
	ld.param.u64 	%rd15, [_Z25gpu_get_join_data_dynamicPiS_S_iiiS_iii_param_2];
	ld.param.u32 	%r166, [_Z25gpu_get_join_data_dynamicPiS_S_iiiS_iii_param_4];
	ld.param.u32 	%r170, [_Z25gpu_get_join_data_dynamicPiS_S_iiiS_iii_param_5];
	ld.param.u64 	%rd16, [_Z25gpu_get_join_data_dynamicPiS_S_iiiS_iii_param_6];
	ld.param.u32 	%r167, [_Z25gpu_get_join_data_dynamicPiS_S_iiiS_iii_param_7];
	ld.param.u32 	%r168, [_Z25gpu_get_join_data_dynamicPiS_S_iiiS_iii_param_8];
	ld.param.u32 	%r169, [_Z25gpu_get_join_data_dynamicPiS_S_iiiS_iii_param_9];
	cvta.to.global.u64 	%rd1, %rd13;
	cvta.to.global.u64 	%rd2, %rd16;
	cvta.to.global.u64 	%rd17, %rd14;
	cvta.to.global.u64 	%rd3, %rd15;
	mov.u32 	%r171, %ctaid.x;
	mov.u32 	%r172, %ntid.x;
	mov.u32 	%r173, %tid.x;
	mad.lo.s32 	%r174, %r171, %r172, %r173;
	mul.lo.s32 	%r1, %r166, %r174;
	add.s32 	%r175, %r1, %r170;
	mul.wide.s32 	%rd18, %r175, 4;
	add.s64 	%rd19, %rd3, %rd18;
	ld.global.u32 	%r2, [%rd19];
	mul.wide.s32 	%rd20, %r174, 4;
	add.s64 	%rd4, %rd17, %rd20;
	setp.lt.s32 	%p1, %r167, 1;
	@%p1 bra 	$L__BB2_105;
	ld.global.u32 	%r344, [%rd4];
	setp.lt.s32 	%p2, %r168, 1;
	@%p2 bra 	$L__BB2_101;
	setp.lt.s32 	%p15, %r166, 1;
	@%p15 bra 	$L__BB2_58;
	and.b32  	%r4, %r166, 15;
	and.b32  	%r5, %r166, 7;
	and.b32  	%r6, %r168, 7;
	and.b32  	%r7, %r166, 2147483632;
	and.b32  	%r8, %r166, 3;
	and.b32  	%r9, %r168, 2147483640;
	and.b32  	%r10, %r168, 1;
	neg.s32 	%r11, %r7;
	mov.b32 	%r337, 0;
$L__BB2_4:
	mul.lo.s32 	%r14, %r337, %r168;
	add.s32 	%r258, %r14, %r169;
	mul.wide.s32 	%rd90, %r258, 4;
	add.s64 	%rd91, %rd2, %rd90;
	ld.global.u32 	%r259, [%rd91];
	setp.eq.s32 	%p40, %r2, %r259;
	@%p40 bra 	$L__BB2_45;
$L__BB2_5:
	add.s32 	%r337, %r337, 1;
	setp.eq.s32 	%p72, %r337, %r167;
	@%p72 bra 	$L__BB2_105;
	bra.uni 	$L__BB2_4;
$L__BB2_6:
	.pragma "nounroll";
	mul.wide.s32 	%rd92, %r344, 4;
	add.s64 	%rd93, %rd1, %rd92;
	mul.wide.s32 	%rd94, %r339, 4;
	add.s64 	%rd95, %rd3, %rd94;
	ld.global.u32 	%r262, [%rd95];
	st.global.u32 	[%rd93], %r262;
	ld.global.u32 	%r263, [%rd95+4];
	st.global.u32 	[%rd93+4], %r263;
	ld.global.u32 	%r264, [%rd95+8];
	st.global.u32 	[%rd93+8], %r264;
	ld.global.u32 	%r265, [%rd95+12];
	st.global.u32 	[%rd93+12], %r265;
	ld.global.u32 	%r266, [%rd95+16];
	st.global.u32 	[%rd93+16], %r266;
	ld.global.u32 	%r267, [%rd95+20];
	st.global.u32 	[%rd93+20], %r267;
	ld.global.u32 	%r268, [%rd95+24];
	st.global.u32 	[%rd93+24], %r268;
	ld.global.u32 	%r269, [%rd95+28];
	st.global.u32 	[%rd93+28], %r269;
	ld.global.u32 	%r270, [%rd95+32];
	st.global.u32 	[%rd93+32], %r270;
	ld.global.u32 	%r271, [%rd95+36];
	st.global.u32 	[%rd93+36], %r271;
	ld.global.u32 	%r272, [%rd95+40];
	st.global.u32 	[%rd93+40], %r272;
	ld.global.u32 	%r273, [%rd95+44];
	st.global.u32 	[%rd93+44], %r273;
	ld.global.u32 	%r274, [%rd95+48];
	st.global.u32 	[%rd93+48], %r274;
	ld.global.u32 	%r275, [%rd95+52];
	st.global.u32 	[%rd93+52], %r275;
	ld.global.u32 	%r276, [%rd95+56];
	st.global.u32 	[%rd93+56], %r276;
	ld.global.u32 	%r277, [%rd95+60];
	add.s32 	%r344, %r344, 16;
	st.global.u32 	[%rd93+60], %r277;
	add.s32 	%r340, %r340, 16;
	add.s32 	%r339, %r339, 16;
	setp.eq.s32 	%p42, %r340, 0;
	mov.u32 	%r371, %r7;
	@%p42 bra 	$L__BB2_46;
	bra.uni 	$L__BB2_6;
$L__BB2_7:
	.pragma "nounroll";
	setp.eq.s32 	%p51, %r342, %r169;
	@%p51 bra 	$L__BB2_9;
	add.s32 	%r303, %r342, %r14;
	mul.wide.u32 	%rd106, %r303, 4;
	add.s64 	%rd107, %rd2, %rd106;
	ld.global.u32 	%r304, [%rd107];
	add.s32 	%r23, %r344, 1;
	mul.wide.s32 	%rd108, %r344, 4;
	add.s64 	%rd109, %rd1, %rd108;
	st.global.u32 	[%rd109], %r304;
	mov.u32 	%r344, %r23;
$L__BB2_9:
	add.s32 	%r305, %r342, 1;
	setp.eq.s32 	%p52, %r305, %r169;
	cvt.u64.u32 	%rd111, %r342;
	add.s64 	%rd112, %rd111, %rd110;
	shl.b64 	%rd113, %rd112, 2;
	add.s64 	%rd5, %rd2, %rd113;
	@%p52 bra 	$L__BB2_11;
	ld.global.u32 	%r306, [%rd5+4];
	add.s32 	%r25, %r344, 1;
	mul.wide.s32 	%rd114, %r344, 4;
	add.s64 	%rd115, %rd1, %rd114;
	st.global.u32 	[%rd115], %r306;
	mov.u32 	%r344, %r25;
$L__BB2_11:
	add.s32 	%r307, %r342, 2;
	setp.eq.s32 	%p53, %r307, %r169;
	@%p53 bra 	$L__BB2_13;
	ld.global.u32 	%r308, [%rd5+8];
	add.s32 	%r27, %r344, 1;
	mul.wide.s32 	%rd116, %r344, 4;
	add.s64 	%rd117, %rd1, %rd116;
	st.global.u32 	[%rd117], %r308;
	mov.u32 	%r344, %r27;
$L__BB2_13:
	add.s32 	%r309, %r342, 3;
	setp.eq.s32 	%p54, %r309, %r169;
	@%p54 bra 	$L__BB2_15;
	ld.global.u32 	%r310, [%rd5+12];
	add.s32 	%r29, %r344, 1;
	mul.wide.s32 	%rd118, %r344, 4;
	add.s64 	%rd119, %rd1, %rd118;
	st.global.u32 	[%rd119], %r310;
	mov.u32 	%r344, %r29;
$L__BB2_15:
	add.s32 	%r311, %r342, 4;
	setp.eq.s32 	%p55, %r311, %r169;
	@%p55 bra 	$L__BB2_17;
	ld.global.u32 	%r312, [%rd5+16];
	add.s32 	%r31, %r344, 1;
	mul.wide.s32 	%rd120, %r344, 4;
	add.s64 	%rd121, %rd1, %rd120;
	st.global.u32 	[%rd121], %r312;
	mov.u32 	%r344, %r31;
$L__BB2_17:
	add.s32 	%r313, %r342, 5;
	setp.eq.s32 	%p56, %r313, %r169;
	@%p56 bra 	$L__BB2_19;
	ld.global.u32 	%r314, [%rd5+20];
	add.s32 	%r33, %r344, 1;
	mul.wide.s32 	%rd122, %r344, 4;
	add.s64 	%rd123, %rd1, %rd122;
	st.global.u32 	[%rd123], %r314;
	mov.u32 	%r344, %r33;
$L__BB2_19:
	add.s32 	%r315, %r342, 6;
	setp.eq.s32 	%p57, %r315, %r169;
	@%p57 bra 	$L__BB2_21;
	ld.global.u32 	%r316, [%rd5+24];
	add.s32 	%r35, %r344, 1;
	mul.wide.s32 	%rd124, %r344, 4;
	add.s64 	%rd125, %rd1, %rd124;
	st.global.u32 	[%rd125], %r316;
	mov.u32 	%r344, %r35;
$L__BB2_21:
	add.s32 	%r317, %r342, 7;
	setp.eq.s32 	%p58, %r317, %r169;
	@%p58 bra 	$L__BB2_23;
	ld.global.u32 	%r318, [%rd5+28];
	add.s32 	%r37, %r344, 1;
	mul.wide.s32 	%rd126, %r344, 4;
	add.s64 	%rd127, %rd1, %rd126;
	st.global.u32 	[%rd127], %r318;
	mov.u32 	%r344, %r37;
$L__BB2_23:
	add.s32 	%r342, %r342, 8;
	setp.eq.s32 	%p59, %r342, %r9;
	mov.u32 	%r361, %r9;
	@%p59 bra 	$L__BB2_24;
	bra.uni 	$L__BB2_7;
$L__BB2_24:
	setp.eq.s32 	%p60, %r6, 0;
	@%p60 bra 	$L__BB2_5;
	add.s32 	%r320, %r6, -1;
	setp.lt.u32 	%p61, %r320, 3;
	@%p61 bra 	$L__BB2_35;
	setp.eq.s32 	%p62, %r361, %r169;
	@%p62 bra 	$L__BB2_28;
	add.s32 	%r321, %r361, %r14;
	mul.wide.u32 	%rd128, %r321, 4;
	add.s64 	%rd129, %rd2, %rd128;
	ld.global.u32 	%r322, [%rd129];
	add.s32 	%r45, %r344, 1;
	mul.wide.s32 	%rd130, %r344, 4;
	add.s64 	%rd131, %rd1, %rd130;
	st.global.u32 	[%rd131], %r322;
	mov.u32 	%r344, %r45;
$L__BB2_28:
	add.s32 	%r323, %r361, 1;
	setp.eq.s32 	%p63, %r323, %r169;
	cvt.u64.u32 	%rd132, %r14;
	cvt.u64.u32 	%rd133, %r361;
	add.s64 	%rd134, %rd133, %rd132;
	shl.b64 	%rd135, %rd134, 2;
	add.s64 	%rd6, %rd2, %rd135;
	@%p63 bra 	$L__BB2_30;
	ld.global.u32 	%r324, [%rd6+4];
	add.s32 	%r47, %r344, 1;
	mul.wide.s32 	%rd136, %r344, 4;
	add.s64 	%rd137, %rd1, %rd136;
	st.global.u32 	[%rd137], %r324;
	mov.u32 	%r344, %r47;
$L__BB2_30:
	add.s32 	%r325, %r361, 2;
	setp.eq.s32 	%p64, %r325, %r169;
	@%p64 bra 	$L__BB2_32;
	ld.global.u32 	%r326, [%rd6+8];
	add.s32 	%r49, %r344, 1;
	mul.wide.s32 	%rd138, %r344, 4;
	add.s64 	%rd139, %rd1, %rd138;
	st.global.u32 	[%rd139], %r326;
	mov.u32 	%r344, %r49;
$L__BB2_32:
	add.s32 	%r327, %r361, 3;
	setp.eq.s32 	%p65, %r327, %r169;
	@%p65 bra 	$L__BB2_34;
	ld.global.u32 	%r328, [%rd6+12];
	add.s32 	%r51, %r344, 1;
	mul.wide.s32 	%rd140, %r344, 4;
	add.s64 	%rd141, %rd1, %rd140;
	st.global.u32 	[%rd141], %r328;
	mov.u32 	%r344, %r51;
$L__BB2_34:
	add.s32 	%r361, %r361, 4;
$L__BB2_35:
	and.b32  	%r330, %r168, 3;
	setp.eq.s32 	%p66, %r330, 0;
	@%p66 bra 	$L__BB2_5;
	setp.eq.s32 	%p67, %r330, 1;
	@%p67 bra 	$L__BB2_42;
	setp.eq.s32 	%p68, %r361, %r169;
	@%p68 bra 	$L__BB2_39;
	add.s32 	%r331, %r361, %r14;
	mul.wide.u32 	%rd142, %r331, 4;
	add.s64 	%rd143, %rd2, %rd142;
	ld.global.u32 	%r332, [%rd143];
	add.s32 	%r57, %r344, 1;
	mul.wide.s32 	%rd144, %r344, 4;
	add.s64 	%rd145, %rd1, %rd144;
	st.global.u32 	[%rd145], %r332;
	mov.u32 	%r344, %r57;
$L__BB2_39:
	add.s32 	%r333, %r361, 1;
	setp.eq.s32 	%p69, %r333, %r169;
	@%p69 bra 	$L__BB2_41;
	cvt.u64.u32 	%rd146, %r14;
	cvt.u64.u32 	%rd147, %r361;
	add.s64 	%rd148, %rd147, %rd146;
	shl.b64 	%rd149, %rd148, 2;
	add.s64 	%rd150, %rd2, %rd149;
	ld.global.u32 	%r334, [%rd150+4];
	add.s32 	%r59, %r344, 1;
	mul.wide.s32 	%rd151, %r344, 4;
	add.s64 	%rd152, %rd1, %rd151;
	st.global.u32 	[%rd152], %r334;
	mov.u32 	%r344, %r59;
$L__BB2_41:
	add.s32 	%r361, %r361, 2;
$L__BB2_42:
	setp.eq.s32 	%p70, %r10, 0;
	@%p70 bra 	$L__BB2_5;
	setp.eq.s32 	%p71, %r361, %r169;
	@%p71 bra 	$L__BB2_5;
	add.s32 	%r335, %r361, %r14;
	mul.wide.u32 	%rd153, %r335, 4;
	add.s64 	%rd154, %rd2, %rd153;
	ld.global.u32 	%r336, [%rd154];
	add.s32 	%r65, %r344, 1;
	mul.wide.s32 	%rd155, %r344, 4;
	add.s64 	%rd156, %rd1, %rd155;
	st.global.u32 	[%rd156], %r336;
	mov.u32 	%r344, %r65;
	bra.uni 	$L__BB2_5;
$L__BB2_45:
	setp.lt.u32 	%p41, %r166, 16;
	mov.b32 	%r371, 0;
	mov.u32 	%r339, %r1;
	mov.u32 	%r340, %r11;
	@%p41 bra 	$L__BB2_46;
	bra.uni 	$L__BB2_6;
$L__BB2_46:
	setp.eq.s32 	%p43, %r4, 0;
	@%p43 bra 	$L__BB2_56;
	add.s32 	%r279, %r4, -1;
	setp.lt.u32 	%p44, %r279, 7;
	@%p44 bra 	$L__BB2_49;
	add.s32 	%r280, %r371, %r1;
	mul.wide.s32 	%rd96, %r280, 4;
	add.s64 	%rd97, %rd3, %rd96;
	ld.global.u32 	%r281, [%rd97];
	mul.wide.s32 	%rd98, %r344, 4;
	add.s64 	%rd99, %rd1, %rd98;
	st.global.u32 	[%rd99], %r281;
	ld.global.u32 	%r282, [%rd97+4];
	st.global.u32 	[%rd99+4], %r282;
	ld.global.u32 	%r283, [%rd97+8];
	st.global.u32 	[%rd99+8], %r283;
	ld.global.u32 	%r284, [%rd97+12];
	st.global.u32 	[%rd99+12], %r284;
	ld.global.u32 	%r285, [%rd97+16];
	st.global.u32 	[%rd99+16], %r285;
	ld.global.u32 	%r286, [%rd97+20];
	st.global.u32 	[%rd99+20], %r286;
	ld.global.u32 	%r287, [%rd97+24];
	st.global.u32 	[%rd99+24], %r287;
	ld.global.u32 	%r288, [%rd97+28];
	st.global.u32 	[%rd99+28], %r288;
	add.s32 	%r344, %r344, 8;
	add.s32 	%r371, %r371, 8;
$L__BB2_49:
	setp.eq.s32 	%p45, %r5, 0;
	@%p45 bra 	$L__BB2_56;
	add.s32 	%r290, %r5, -1;
	setp.lt.u32 	%p46, %r290, 3;
	mov.u32 	%r375, %r344;
	@%p46 bra 	$L__BB2_52;
	add.s32 	%r291, %r371, %r1;
	mul.wide.s32 	%rd100, %r291, 4;
	add.s64 	%rd101, %rd3, %rd100;
	ld.global.u32 	%r292, [%rd101];
	mul.wide.s32 	%rd102, %r344, 4;
	add.s64 	%rd103, %rd1, %rd102;
	st.global.u32 	[%rd103], %r292;
	ld.global.u32 	%r293, [%rd101+4];
	st.global.u32 	[%rd103+4], %r293;
	ld.global.u32 	%r294, [%rd101+8];
	st.global.u32 	[%rd103+8], %r294;
	ld.global.u32 	%r295, [%rd101+12];
	st.global.u32 	[%rd103+12], %r295;
	add.s32 	%r344, %r344, 4;
	add.s32 	%r371, %r371, 4;
	mov.u32 	%r375, %r344;
$L__BB2_52:
	setp.eq.s32 	%p47, %r8, 0;
	@%p47 bra 	$L__BB2_56;
	setp.eq.s32 	%p48, %r8, 1;
	add.s32 	%r296, %r371, %r1;
	mul.wide.s32 	%rd104, %r296, 4;
	add.s64 	%rd7, %rd3, %rd104;
	ld.global.u32 	%r297, [%rd7];
	add.s32 	%r344, %r375, 1;
	mul.wide.s32 	%rd105, %r375, 4;
	add.s64 	%rd8, %rd1, %rd105;
	st.global.u32 	[%rd8], %r297;
	@%p48 bra 	$L__BB2_56;
	setp.eq.s32 	%p49, %r8, 2;
	ld.global.u32 	%r298, [%rd7+4];
	add.s32 	%r344, %r375, 2;
	st.global.u32 	[%rd8+4], %r298;
	@%p49 bra 	$L__BB2_56;
	ld.global.u32 	%r299, [%rd7+8];
	add.s32 	%r344, %r375, 3;
	st.global.u32 	[%rd8+8], %r299;
$L__BB2_56:
	setp.lt.u32 	%p50, %r168, 8;
	mov.b32 	%r361, 0;
	@%p50 bra 	$L__BB2_24;
	mov.b32 	%r342, 0;
	cvt.u64.u32 	%rd110, %r14;
	bra.uni 	$L__BB2_7;
$L__BB2_58:
	and.b32  	%r83, %r168, 7;
	add.s32 	%r84, %r83, -1;
	and.b32  	%r85, %r168, 3;
	and.b32  	%r86, %r168, 2147483640;
	and.b32  	%r87, %r168, 1;
	mov.b32 	%r377, 0;
$L__BB2_59:
	mul.lo.s32 	%r90, %r377, %r168;
	add.s32 	%r220, %r90, %r169;
	mul.wide.s32 	%rd37, %r220, 4;
	add.s64 	%rd38, %rd2, %rd37;
	ld.global.u32 	%r221, [%rd38];
	setp.eq.s32 	%p16, %r2, %r221;
	@%p16 bra 	$L__BB2_99;
$L__BB2_60:
	add.s32 	%r377, %r377, 1;
	setp.eq.s32 	%p39, %r377, %r167;
	@%p39 bra 	$L__BB2_105;
	bra.uni 	$L__BB2_59;
$L__BB2_61:
	.pragma "nounroll";
	setp.eq.s32 	%p18, %r379, %r169;
	@%p18 bra 	$L__BB2_63;
	add.s32 	%r225, %r379, %r90;
	mul.wide.u32 	%rd39, %r225, 4;
	add.s64 	%rd40, %rd2, %rd39;
	ld.global.u32 	%r226, [%rd40];
	add.s32 	%r93, %r344, 1;
	mul.wide.s32 	%rd41, %r344, 4;
	add.s64 	%rd42, %rd1, %rd41;
	st.global.u32 	[%rd42], %r226;
	mov.u32 	%r344, %r93;
$L__BB2_63:
	add.s32 	%r227, %r379, 1;
	setp.eq.s32 	%p19, %r227, %r169;
	cvt.u64.u32 	%rd44, %r379;
	add.s64 	%rd45, %rd44, %rd43;
	shl.b64 	%rd46, %rd45, 2;
	add.s64 	%rd9, %rd2, %rd46;
	@%p19 bra 	$L__BB2_65;
	ld.global.u32 	%r228, [%rd9+4];
	add.s32 	%r95, %r344, 1;
	mul.wide.s32 	%rd47, %r344, 4;
	add.s64 	%rd48, %rd1, %rd47;
	st.global.u32 	[%rd48], %r228;
	mov.u32 	%r344, %r95;
$L__BB2_65:
	add.s32 	%r229, %r379, 2;
	setp.eq.s32 	%p20, %r229, %r169;
	@%p20 bra 	$L__BB2_67;
	ld.global.u32 	%r230, [%rd9+8];
	add.s32 	%r97, %r344, 1;
	mul.wide.s32 	%rd49, %r344, 4;
	add.s64 	%rd50, %rd1, %rd49;
	st.global.u32 	[%rd50], %r230;
	mov.u32 	%r344, %r97;
$L__BB2_67:
	add.s32 	%r231, %r379, 3;
	setp.eq.s32 	%p21, %r231, %r169;
	@%p21 bra 	$L__BB2_69;
	ld.global.u32 	%r232, [%rd9+12];
	add.s32 	%r99, %r344, 1;
	mul.wide.s32 	%rd51, %r344, 4;
	add.s64 	%rd52, %rd1, %rd51;
	st.global.u32 	[%rd52], %r232;
	mov.u32 	%r344, %r99;
$L__BB2_69:
	add.s32 	%r233, %r379, 4;
	setp.eq.s32 	%p22, %r233, %r169;
	@%p22 bra 	$L__BB2_71;
	ld.global.u32 	%r234, [%rd9+16];
	add.s32 	%r101, %r344, 1;
	mul.wide.s32 	%rd53, %r344, 4;
	add.s64 	%rd54, %rd1, %rd53;
	st.global.u32 	[%rd54], %r234;
	mov.u32 	%r344, %r101;
$L__BB2_71:
	add.s32 	%r235, %r379, 5;
	setp.eq.s32 	%p23, %r235, %r169;
	@%p23 bra 	$L__BB2_73;
	ld.global.u32 	%r236, [%rd9+20];
	add.s32 	%r103, %r344, 1;
	mul.wide.s32 	%rd55, %r344, 4;
	add.s64 	%rd56, %rd1, %rd55;
	st.global.u32 	[%rd56], %r236;
	mov.u32 	%r344, %r103;
$L__BB2_73:
	add.s32 	%r237, %r379, 6;
	setp.eq.s32 	%p24, %r237, %r169;
	@%p24 bra 	$L__BB2_75;
	ld.global.u32 	%r238, [%rd9+24];
	add.s32 	%r105, %r344, 1;
	mul.wide.s32 	%rd57, %r344, 4;
	add.s64 	%rd58, %rd1, %rd57;
	st.global.u32 	[%rd58], %r238;
	mov.u32 	%r344, %r105;
$L__BB2_75:
	add.s32 	%r239, %r379, 7;
	setp.eq.s32 	%p25, %r239, %r169;
	@%p25 bra 	$L__BB2_77;
	ld.global.u32 	%r240, [%rd9+28];
	add.s32 	%r107, %r344, 1;
	mul.wide.s32 	%rd59, %r344, 4;
	add.s64 	%rd60, %rd1, %rd59;
	st.global.u32 	[%rd60], %r240;
	mov.u32 	%r344, %r107;
$L__BB2_77:
	add.s32 	%r379, %r379, 8;
	setp.eq.s32 	%p26, %r379, %r86;
	mov.u32 	%r398, %r86;
	@%p26 bra 	$L__BB2_78;
	bra.uni 	$L__BB2_61;
$L__BB2_78:
	setp.eq.s32 	%p27, %r83, 0;
	@%p27 bra 	$L__BB2_60;
	setp.lt.u32 	%p28, %r84, 3;
	@%p28 bra 	$L__BB2_89;
	setp.eq.s32 	%p29, %r398, %r169;
	@%p29 bra 	$L__BB2_82;
	add.s32 	%r242, %r398, %r90;
	mul.wide.u32 	%rd61, %r242, 4;
	add.s64 	%rd62, %rd2, %rd61;
	ld.global.u32 	%r243, [%rd62];
	add.s32 	%r115, %r344, 1;
	mul.wide.s32 	%rd63, %r344, 4;
	add.s64 	%rd64, %rd1, %rd63;
	st.global.u32 	[%rd64], %r243;
	mov.u32 	%r344, %r115;
$L__BB2_82:
	add.s32 	%r244, %r398, 1;
	setp.eq.s32 	%p30, %r244, %r169;
	cvt.u64.u32 	%rd65, %r90;
	cvt.u64.u32 	%rd66, %r398;
	add.s64 	%rd67, %rd66, %rd65;
	shl.b64 	%rd68, %rd67, 2;
	add.s64 	%rd10, %rd2, %rd68;
	@%p30 bra 	$L__BB2_84;
	ld.global.u32 	%r245, [%rd10+4];
	add.s32 	%r117, %r344, 1;
	mul.wide.s32 	%rd69, %r344, 4;
	add.s64 	%rd70, %rd1, %rd69;
	st.global.u32 	[%rd70], %r245;
	mov.u32 	%r344, %r117;
$L__BB2_84:
	add.s32 	%r246, %r398, 2;
	setp.eq.s32 	%p31, %r246, %r169;
	@%p31 bra 	$L__BB2_86;
	ld.global.u32 	%r247, [%rd10+8];
	add.s32 	%r119, %r344, 1;
	mul.wide.s32 	%rd71, %r344, 4;
	add.s64 	%rd72, %rd1, %rd71;
	st.global.u32 	[%rd72], %r247;
	mov.u32 	%r344, %r119;
$L__BB2_86:
	add.s32 	%r248, %r398, 3;
	setp.eq.s32 	%p32, %r248, %r169;
	@%p32 bra 	$L__BB2_88;
	ld.global.u32 	%r249, [%rd10+12];
	add.s32 	%r121, %r344, 1;
	mul.wide.s32 	%rd73, %r344, 4;
	add.s64 	%rd74, %rd1, %rd73;
	st.global.u32 	[%rd74], %r249;
	mov.u32 	%r344, %r121;
$L__BB2_88:
	add.s32 	%r398, %r398, 4;
$L__BB2_89:
	setp.eq.s32 	%p33, %r85, 0;
	@%p33 bra 	$L__BB2_60;
	setp.eq.s32 	%p34, %r85, 1;
	@%p34 bra 	$L__BB2_96;
	setp.eq.s32 	%p35, %r398, %r169;
	@%p35 bra 	$L__BB2_93;
	add.s32 	%r251, %r398, %r90;
	mul.wide.u32 	%rd75, %r251, 4;
	add.s64 	%rd76, %rd2, %rd75;
	ld.global.u32 	%r252, [%rd76];
	add.s32 	%r127, %r344, 1;
	mul.wide.s32 	%rd77, %r344, 4;
	add.s64 	%rd78, %rd1, %rd77;
	st.global.u32 	[%rd78], %r252;
	mov.u32 	%r344, %r127;
$L__BB2_93:
	add.s32 	%r253, %r398, 1;
	setp.eq.s32 	%p36, %r253, %r169;
	@%p36 bra 	$L__BB2_95;
	cvt.u64.u32 	%rd79, %r90;
	cvt.u64.u32 	%rd80, %r398;
	add.s64 	%rd81, %rd80, %rd79;
	shl.b64 	%rd82, %rd81, 2;
	add.s64 	%rd83, %rd2, %rd82;
	ld.global.u32 	%r254, [%rd83+4];
	add.s32 	%r129, %r344, 1;
	mul.wide.s32 	%rd84, %r344, 4;
	add.s64 	%rd85, %rd1, %rd84;
	st.global.u32 	[%rd85], %r254;
	mov.u32 	%r344, %r129;
$L__BB2_95:
	add.s32 	%r398, %r398, 2;
$L__BB2_96:
	setp.eq.s32 	%p37, %r87, 0;
	@%p37 bra 	$L__BB2_60;
	setp.eq.s32 	%p38, %r398, %r169;
	@%p38 bra 	$L__BB2_60;
	add.s32 	%r255, %r398, %r90;
	mul.wide.u32 	%rd86, %r255, 4;
	add.s64 	%rd87, %rd2, %rd86;
	ld.global.u32 	%r256, [%rd87];
	add.s32 	%r135, %r344, 1;
	mul.wide.s32 	%rd88, %r344, 4;
	add.s64 	%rd89, %rd1, %rd88;
	st.global.u32 	[%rd89], %r256;
	mov.u32 	%r344, %r135;
	bra.uni 	$L__BB2_60;
$L__BB2_99:
	setp.lt.u32 	%p17, %r168, 8;
	mov.b32 	%r398, 0;
	@%p17 bra 	$L__BB2_78;
	mov.b32 	%r379, 0;
	cvt.u64.u32 	%rd43, %r90;
	bra.uni 	$L__BB2_61;
$L__BB2_101:
	setp.lt.s32 	%p3, %r166, 1;
	@%p3 bra 	$L__BB2_105;
	and.b32  	%r136, %r166, 15;
	add.s32 	%r137, %r136, -1;
	and.b32  	%r138, %r166, 7;
	add.s32 	%r139, %r138, -1;
	and.b32  	%r140, %r166, 2147483632;
	and.b32  	%r141, %r166, 3;
	mov.b32 	%r405, 0;
$L__BB2_103:
	mad.lo.s32 	%r177, %r405, %r168, %r169;
	mul.wide.s32 	%rd21, %r177, 4;
	add.s64 	%rd22, %rd2, %rd21;
	ld.global.u32 	%r178, [%rd22];
	setp.eq.s32 	%p4, %r2, %r178;
	@%p4 bra 	$L__BB2_106;
$L__BB2_104:
	add.s32 	%r405, %r405, 1;
	setp.eq.s32 	%p14, %r405, %r167;
	@%p14 bra 	$L__BB2_105;
	bra.uni 	$L__BB2_103;
$L__BB2_105:
	ret;
$L__BB2_106:
	setp.lt.u32 	%p5, %r166, 16;
	mov.b32 	%r414, 0;
	@%p5 bra 	$L__BB2_109;
	mov.b32 	%r407, 0;
$L__BB2_108:
	.pragma "nounroll";
	add.s32 	%r182, %r407, %r1;
	mul.wide.s32 	%rd23, %r182, 4;
	add.s64 	%rd24, %rd3, %rd23;
	ld.global.u32 	%r183, [%rd24];
	mul.wide.s32 	%rd25, %r344, 4;
	add.s64 	%rd26, %rd1, %rd25;
	st.global.u32 	[%rd26], %r183;
	ld.global.u32 	%r184, [%rd24+4];
	st.global.u32 	[%rd26+4], %r184;
	ld.global.u32 	%r185, [%rd24+8];
	st.global.u32 	[%rd26+8], %r185;
	ld.global.u32 	%r186, [%rd24+12];
	st.global.u32 	[%rd26+12], %r186;
	ld.global.u32 	%r187, [%rd24+16];
	st.global.u32 	[%rd26+16], %r187;
	ld.global.u32 	%r188, [%rd24+20];
	st.global.u32 	[%rd26+20], %r188;
	ld.global.u32 	%r189, [%rd24+24];
	st.global.u32 	[%rd26+24], %r189;
	ld.global.u32 	%r190, [%rd24+28];
	st.global.u32 	[%rd26+28], %r190;
	ld.global.u32 	%r191, [%rd24+32];
	st.global.u32 	[%rd26+32], %r191;
	ld.global.u32 	%r192, [%rd24+36];
	st.global.u32 	[%rd26+36], %r192;
	ld.global.u32 	%r193, [%rd24+40];
	st.global.u32 	[%rd26+40], %r193;
	ld.global.u32 	%r194, [%rd24+44];
	st.global.u32 	[%rd26+44], %r194;
	ld.global.u32 	%r195, [%rd24+48];
	st.global.u32 	[%rd26+48], %r195;
	ld.global.u32 	%r196, [%rd24+52];
	st.global.u32 	[%rd26+52], %r196;
	ld.global.u32 	%r197, [%rd24+56];
	st.global.u32 	[%rd26+56], %r197;
	ld.global.u32 	%r198, [%rd24+60];
	add.s32 	%r344, %r344, 16;
	st.global.u32 	[%rd26+60], %r198;
	add.s32 	%r407, %r407, 16;
	setp.eq.s32 	%p6, %r407, %r140;
	mov.u32 	%r414, %r140;
	@%p6 bra 	$L__BB2_109;
	bra.uni 	$L__BB2_108;
$L__BB2_109:
	setp.eq.s32 	%p7, %r136, 0;
	@%p7 bra 	$L__BB2_104;
	setp.lt.u32 	%p8, %r137, 7;
	@%p8 bra 	$L__BB2_112;
	add.s32 	%r200, %r414, %r1;
	mul.wide.s32 	%rd27, %r200, 4;
	add.s64 	%rd28, %rd3, %rd27;
	ld.global.u32 	%r201, [%rd28];
	mul.wide.s32 	%rd29, %r344, 4;
	add.s64 	%rd30, %rd1, %rd29;
	st.global.u32 	[%rd30], %r201;
	ld.global.u32 	%r202, [%rd28+4];
	st.global.u32 	[%rd30+4], %r202;
	ld.global.u32 	%r203, [%rd28+8];
	st.global.u32 	[%rd30+8], %r203;
	ld.global.u32 	%r204, [%rd28+12];
	st.global.u32 	[%rd30+12], %r204;
	ld.global.u32 	%r205, [%rd28+16];
	st.global.u32 	[%rd30+16], %r205;
	ld.global.u32 	%r206, [%rd28+20];
	st.global.u32 	[%rd30+20], %r206;
	ld.global.u32 	%r207, [%rd28+24];
	st.global.u32 	[%rd30+24], %r207;
	ld.global.u32 	%r208, [%rd28+28];
	st.global.u32 	[%rd30+28], %r208;
	add.s32 	%r344, %r344, 8;
	add.s32 	%r414, %r414, 8;
$L__BB2_112:
	setp.eq.s32 	%p9, %r138, 0;
	@%p9 bra 	$L__BB2_104;
	setp.lt.u32 	%p10, %r139, 3;
	mov.u32 	%r418, %r344;
	@%p10 bra 	$L__BB2_115;
	add.s32 	%r210, %r414, %r1;
	mul.wide.s32 	%rd31, %r210, 4;
	add.s64 	%rd32, %rd3, %rd31;
	ld.global.u32 	%r211, [%rd32];
	mul.wide.s32 	%rd33, %r344, 4;
	add.s64 	%rd34, %rd1, %rd33;
	st.global.u32 	[%rd34], %r211;
	ld.global.u32 	%r212, [%rd32+4];
	st.global.u32 	[%rd34+4], %r212;
	ld.global.u32 	%r213, [%rd32+8];
	st.global.u32 	[%rd34+8], %r213;
	ld.global.u32 	%r214, [%rd32+12];
	st.global.u32 	[%rd34+12], %r214;
	add.s32 	%r344, %r344, 4;
	add.s32 	%r414, %r414, 4;
	mov.u32 	%r418, %r344;
$L__BB2_115:
	setp.eq.s32 	%p11, %r141, 0;
	@%p11 bra 	$L__BB2_104;
	setp.eq.s32 	%p12, %r141, 1;
	add.s32 	%r215, %r414, %r1;
	mul.wide.s32 	%rd35, %r215, 4;
	add.s64 	%rd11, %rd3, %rd35;
	ld.global.u32 	%r216, [%rd11];
	add.s32 	%r344, %r418, 1;
	mul.wide.s32 	%rd36, %r418, 4;
	add.s64 	%rd12, %rd1, %rd36;
	st.global.u32 	[%rd12], %r216;
	@%p12 bra 	$L__BB2_104;
	setp.eq.s32 	%p13, %r141, 2;
	ld.global.u32 	%r217, [%rd11+4];
	add.s32 	%r344, %r418, 2;
	st.global.u32 	[%rd12+4], %r217;
	@%p13 bra 	$L__BB2_104;
	ld.global.u32 	%r218, [%rd11+8];
	add.s32 	%r344, %r418, 3;
	st.global.u32 	[%rd12+8], %r218;
	bra.uni 	$L__BB2_104;

}


// ===== COMPILED SASS (sm_100) =====

	.target	sm_100

	.elftype	@"ET_EXEC"


//--------------------- .note.nv.tkinfo           --------------------------
	.section	.note.nv.tkinfo,"",@"SHT_NOTE"
	.sectionflags	@"SHF_NOTE_NV_TKINFO"
	.tkinfo
        /*0018*/ 	.word	0x00000002
        /*0030*/ 	.string	""
        /*0030*/ 	.string	"ptxas"
        /*0030*/ 	.string	"Cuda compilation tools, release 13.0, V13.0.88"
        /*0030*/ 	.string	"Build cuda_13.0.r13.0/compiler.36424714_0"
        /*0030*/ 	.string	"-arch sm_100 -m 64 "



//--------------------- .note.nv.cuinfo           --------------------------
	.section	.note.nv.cuinfo,"",@"SHT_NOTE"
	.sectionflags	@"SHF_NOTE_NV_CUINFO"
        /*0018*/ 	.short	0x0002
        /*001a*/ 	.short	0x0064
        /*001c*/ 	.short	0x0082
	.zero		2


//--------------------- .nv.info                  --------------------------
	.section	.nv.info,"",@"SHT_CUDA_INFO"
	.align	4


	//----- nvinfo : EIATTR_REGCOUNT
	.align		4
        /*0000*/ 	.byte	0x04, 0x2f
        /*0002*/ 	.short	(.L_1 - .L_0)
	.align		4
.L_0:
        /*0004*/ 	.word	index@(_Z17gpu_get_join_dataPiiS_iiiS_iii)
        /*0008*/ 	.word	0x0000001e


	//----- nvinfo : EIATTR_FRAME_SIZE
	.align		4
.L_1:
        /*000c*/ 	.byte	0x04, 0x11
        /*000e*/ 	.short	(.L_3 - .L_2)
	.align		4
.L_2:
        /*0010*/ 	.word	index@(_Z17gpu_get_join_dataPiiS_iiiS_iii)
        /*0014*/ 	.word	0x00000000


	//----- nvinfo : EIATTR_REGCOUNT
	.align		4
.L_3:
        /*0018*/ 	.byte	0x04, 0x2f
        /*001a*/ 	.short	(.L_5 - .L_4)
	.align		4
.L_4:
        /*001c*/ 	.word	index@(_Z28gpu_get_join_size_per_threadPiS_iiiS_iii)
        /*0020*/ 	.word	0x00000020


	//----- nvinfo : EIATTR_FRAME_SIZE
	.align		4
.L_5:
        /*0024*/ 	.byte	0x04, 0x11
        /*0026*/ 	.short	(.L_7 - .L_6)
	.align		4
.L_6:
        /*0028*/ 	.word	index@(_Z28gpu_get_join_size_per_threadPiS_iiiS_iii)
        /*002c*/ 	.word	0x00000000


	//----- nvinfo : EIATTR_REGCOUNT
	.align		4
.L_7:
        /*0030*/ 	.byte	0x04, 0x2f
        /*0032*/ 	.short	(.L_9 - .L_8)
	.align		4
.L_8:
        /*0034*/ 	.word	index@(_Z25gpu_get_join_data_dynamicPiS_S_iiiS_iii)
        /*0038*/ 	.word	0x0000001e


	//----- nvinfo : EIATTR_FRAME_SIZE
	.align		4
.L_9:
        /*003c*/ 	.byte	0x04, 0x11
        /*003e*/ 	.short	(.L_11 - .L_10)
	.align		4
.L_10:
        /*0040*/ 	.word	index@(_Z25gpu_get_join_data_dynamicPiS_S_iiiS_iii)
        /*0044*/ 	.word	0x00000000


	//----- nvinfo : EIATTR_MIN_STACK_SIZE
	.align		4
.L_11:
        /*0048*/ 	.byte	0x04, 0x12
        /*004a*/ 	.short	(.L_13 - .L_12)
	.align		4
.L_12:
        /*004c*/ 	.word	index@(_Z25gpu_get_join_data_dynamicPiS_S_iiiS_iii)
        /*0050*/ 	.word	0x00000000


	//----- nvinfo : EIATTR_MIN_STACK_SIZE
	.align		4
.L_13:
        /*0054*/ 	.byte	0x04, 0x12
        /*0056*/ 	.short	(.L_15 - .L_14)
	.align		4
.L_14:
        /*0058*/ 	.word	index@(_Z28gpu_get_join_size_per_threadPiS_iiiS_iii)
        /*005c*/ 	.word	0x00000000


	//----- nvinfo : EIATTR_MIN_STACK_SIZE
	.align		4
.L_15:
        /*0060*/ 	.byte	0x04, 0x12
        /*0062*/ 	.short	(.L_17 - .L_16)
	.align		4
.L_16:
        /*0064*/ 	.word	index@(_Z17gpu_get_join_dataPiiS_iiiS_iii)
        /*0068*/ 	.word	0x00000000
.L_17:


//--------------------- .nv.compat                --------------------------
	.section	.nv.compat,"",@"SHT_CUDA_COMPAT_INFO"
	.align	4
        /*0000*/ 	.byte	0x02, 0x09, 0x00, 0x00, 0x02, 0x02, 0x01, 0x00, 0x02, 0x05, 0x05, 0x00, 0x03, 0x07, 0x01, 0x01
        /*0010*/ 	.byte	0x02, 0x03, 0x00, 0x00, 0x02, 0x06, 0x01, 0x00, 0x04, 0x0b, 0x08, 0x00, 0x09, 0x00, 0x00, 0x00
        /*0020*/ 	.byte	0x00, 0x00, 0x00, 0x00


//--------------------- .nv.info._Z25gpu_get_join_data_dynamicPiS_S_iiiS_iii --------------------------
	.section	.nv.info._Z25gpu_get_join_data_dynamicPiS_S_iiiS_iii,"",@"SHT_CUDA_INFO"
	.sectionflags	@""
	.align	4


	//----- nvinfo : EIATTR_CUDA_API_VERSION
	.align		4
        /*0000*/ 	.byte	0x04, 0x37
        /*0002*/ 	.short	(.L_19 - .L_18)
.L_18:
        /*0004*/ 	.word	0x00000082


	//----- nvinfo : EIATTR_KPARAM_INFO
	.align		4
.L_19:
        /*0008*/ 	.byte	0x04, 0x17
        /*000a*/ 	.short	(.L_21 - .L_20)
.L_20:
        /*000c*/ 	.word	0x00000000
        /*0010*/ 	.short	0x0009
        /*0012*/ 	.short	0x0038
        /*0014*/ 	.byte	0x00, 0xf0, 0x11, 0x00


	//----- nvinfo : EIATTR_KPARAM_INFO
	.align		4
.L_21:
        /*0018*/ 	.byte	0x04, 0x17
        /*001a*/ 	.short	(.L_23 - .L_22)
.L_22:
        /*001c*/ 	.word	0x00000000
        /*0020*/ 	.short	0x0008
        /*0022*/ 	.short	0x0034
        /*0024*/ 	.byte	0x00, 0xf0, 0x11, 0x00


	//----- nvinfo : EIATTR_KPARAM_INFO
	.align		4
.L_23:
        /*0028*/ 	.byte	0x04, 0x17
        /*002a*/ 	.short	(.L_25 - .L_24)
.L_24:
        /*002c*/ 	.word	0x00000000
        /*0030*/ 	.short	0x0007
        /*0032*/ 	.short	0x0030
        /*0034*/ 	.byte	0x00, 0xf0, 0x11, 0x00


	//----- nvinfo : EIATTR_KPARAM_INFO
	.align		4
.L_25:
        /*0038*/ 	.byte	0x04, 0x17
        /*003a*/ 	.short	(.L_27 - .L_26)
.L_26:
        /*003c*/ 	.word	0x00000000
        /*0040*/ 	.short	0x0006
        /*0042*/ 	.short	0x0028
        /*0044*/ 	.byte	0x00, 0xf5, 0x21, 0x00


	//----- nvinfo : EIATTR_KPARAM_INFO
	.align		4
.L_27:
        /*0048*/ 	.byte	0x04, 0x17
        /*004a*/ 	.short	(.L_29 - .L_28)
.L_28:
        /*004c*/ 	.word	0x00000000
        /*0050*/ 	.short	0x0005
        /*0052*/ 	.short	0x0020
        /*0054*/ 	.byte	0x00, 0xf0, 0x11, 0x00


	//----- nvinfo : EIATTR_KPARAM_INFO
	.align		4
.L_29:
        /*0058*/ 	.byte	0x04, 0x17
        /*005a*/ 	.short	(.L_31 - .L_30)
.L_30:
        /*005c*/ 	.word	0x00000000
        /*0060*/ 	.short	0x0004
        /*0062*/ 	.short	0x001c
        /*0064*/ 	.byte	0x00, 0xf0, 0x11, 0x00


	//----- nvinfo : EIATTR_KPARAM_INFO
	.align		4
.L_31:
        /*0068*/ 	.byte	0x04, 0x17
        /*006a*/ 	.short	(.L_33 - .L_32)
.L_32:
        /*006c*/ 	.word	0x00000000
        /*0070*/ 	.short	0x0003
        /*0072*/ 	.short	0x0018
        /*0074*/ 	.byte	0x00, 0xf0, 0x11, 0x00


	//----- nvinfo : EIATTR_KPARAM_INFO
	.align		4
.L_33:
        /*0078*/ 	.byte	0x04, 0x17
        /*007a*/ 	.short	(.L_35 - .L_34)
.L_34:
        /*007c*/ 	.word	0x00000000
        /*0080*/ 	.short	0x0002
        /*0082*/ 	.short	0x0010
        /*0084*/ 	.byte	0x00, 0xf5, 0x21, 0x00


	//----- nvinfo : EIATTR_KPARAM_INFO
	.align		4
.L_35:
        /*0088*/ 	.byte	0x04, 0x17
        /*008a*/ 	.short	(.L_37 - .L_36)
.L_36:
        /*008c*/ 	.word	0x00000000
        /*0090*/ 	.short	0x0001
        /*0092*/ 	.short	0x0008
        /*0094*/ 	.byte	0x00, 0xf5, 0x21, 0x00


	//----- nvinfo : EIATTR_KPARAM_INFO
	.align		4
.L_37:
        /*0098*/ 	.byte	0x04, 0x17
        /*009a*/ 	.short	(.L_39 - .L_38)
.L_38:
        /*009c*/ 	.word	0x00000000
        /*00a0*/ 	.short	0x0000
        /*00a2*/ 	.short	0x0000
        /*00a4*/ 	.byte	0x00, 0xf5, 0x21, 0x00


	//----- nvinfo : EIATTR_SPARSE_MMA_MASK
	.align		4
.L_39:
        /*00a8*/ 	.byte	0x03, 0x50
        /*00aa*/ 	.short	0x0000


	//----- nvinfo : EIATTR_MAXREG_COUNT
	.align		4
        /*00ac*/ 	.byte	0x03, 0x1b
        /*00ae*/ 	.short	0x00ff


	//----- nvinfo : EIATTR_MERCURY_ISA_VERSION
	.align		4
        /*00b0*/ 	.byte	0x03, 0x5f
        /*00b2*/ 	.short	0x0101


	//----- nvinfo : EIATTR_VRC_CTA_INIT_COUNT
	.align		4
        /*00b4*/ 	.byte	0x02, 0x4a
	.zero		1
	.zero		1


	//----- nvinfo : EIATTR_EXIT_INSTR_OFFSETS
	.align		4
        /*00b8*/ 	.byte	0x04, 0x1c
        /*00ba*/ 	.short	(.L_41 - .L_40)


	//   ....[0]....
.L_40:
        /*00bc*/ 	.word	0x000000b0


	//   ....[1]....
        /*00c0*/ 	.word	0x000014b0


	//   ....[2]....
        /*00c4*/ 	.word	0x00002080


	//   ....[3]....
        /*00c8*/ 	.word	0x000020c0


	//   ....[4]....
        /*00cc*/ 	.word	0x00002930


	//----- nvinfo : EIATTR_CRS_STACK_SIZE
	.align		4
.L_41:
        /*00d0*/ 	.byte	0x04, 0x1e
        /*00d2*/ 	.short	(.L_43 - .L_42)
.L_42:
        /*00d4*/ 	.word	0x00000000


	//----- nvinfo : EIATTR_CBANK_PARAM_SIZE
	.align		4
.L_43:
        /*00d8*/ 	.byte	0x03, 0x19
        /*00da*/ 	.short	0x003c


	//----- nvinfo : EIATTR_PARAM_CBANK
	.align		4
        /*00dc*/ 	.byte	0x04, 0x0a
        /*00de*/ 	.short	(.L_45 - .L_44)
	.align		4
.L_44:
        /*00e0*/ 	.word	index@(.nv.constant0._Z25gpu_get_join_data_dynamicPiS_S_iiiS_iii)
        /*00e4*/ 	.short	0x0380
        /*00e6*/ 	.short	0x003c


	//----- nvinfo : EIATTR_SW_WAR
	.align		4
.L_45:
        /*00e8*/ 	.byte	0x04, 0x36
        /*00ea*/ 	.short	(.L_47 - .L_46)
.L_46:
        /*00ec*/ 	.word	0x00000008
.L_47:


//--------------------- .nv.info._Z28gpu_get_join_size_per_threadPiS_iiiS_iii --------------------------
	.section	.nv.info._Z28gpu_get_join_size_per_threadPiS_iiiS_iii,"",@"SHT_CUDA_INFO"
	.sectionflags	@""
	.align	4


	//----- nvinfo : EIATTR_CUDA_API_VERSION
	.align		4
        /*0000*/ 	.byte	0x04, 0x37
        /*0002*/ 	.short	(.L_49 - .L_48)
.L_48:
        /*0004*/ 	.word	0x00000082


	//----- nvinfo : EIATTR_KPARAM_INFO
	.align		4
.L_49:
        /*0008*/ 	.byte	0x04, 0x17
        /*000a*/ 	.short	(.L_51 - .L_50)
.L_50:
        /*000c*/ 	.word	0x00000000
        /*0010*/ 	.short	0x0008
        /*0012*/ 	.short	0x0030
        /*0014*/ 	.byte	0x00, 0xf0, 0x11, 0x00


	//----- nvinfo : EIATTR_KPARAM_INFO
	.align		4
.L_51:
        /*0018*/ 	.byte	0x04, 0x17
        /*001a*/ 	.short	(.L_53 - .L_52)
.L_52:
        /*001c*/ 	.word	0x00000000
        /*0020*/ 	.short	0x0007
        /*0022*/ 	.short	0x002c
        /*0024*/ 	.byte	0x00, 0xf0, 0x11, 0x00


	//----- nvinfo : EIATTR_KPARAM_INFO
	.align		4
.L_53:
        /*0028*/ 	.byte	0x04, 0x17
        /*002a*/ 	.short	(.L_55 - .L_54)
.L_54:
        /*002c*/ 	.word	0x00000000
        /*0030*/ 	.short	0x0006
        /*0032*/ 	.short	0x0028
        /*0034*/ 	.byte	0x00, 0xf0, 0x11, 0x00


	//----- nvinfo : EIATTR_KPARAM_INFO
	.align		4
.L_55:
        /*0038*/ 	.byte	0x04, 0x17
        /*003a*/ 	.short	(.L_57 - .L_56)
.L_56:
        /*003c*/ 	.word	0x00000000
        /*0040*/ 	.short	0x0005
        /*0042*/ 	.short	0x0020
        /*0044*/ 	.byte	0x00, 0xf5, 0x21, 0x00


	//----- nvinfo : EIATTR_KPARAM_INFO
	.align		4
.L_57:
        /*0048*/ 	.byte	0x04, 0x17
        /*004a*/ 	.short	(.L_59 - .L_58)
.L_58:
        /*004c*/ 	.word	0x00000000
        /*0050*/ 	.short	0x0004
        /*0052*/ 	.short	0x0018
        /*0054*/ 	.byte	0x00, 0xf0, 0x11, 0x00


	//----- nvinfo : EIATTR_KPARAM_INFO
	.align		4
.L_59:
        /*0058*/ 	.byte	0x04, 0x17
        /*005a*/ 	.short	(.L_61 - .L_60)
.L_60:
        /*005c*/ 	.word	0x00000000
        /*0060*/ 	.short	0x0003
        /*0062*/ 	.short	0x0014
        /*0064*/ 	.byte	0x00, 0xf0, 0x11, 0x00


	//----- nvinfo : EIATTR_KPARAM_INFO
	.align		4
.L_61:
        /*0068*/ 	.byte	0x04, 0x17
        /*006a*/ 	.short	(.L_63 - .L_62)
.L_62:
        /*006c*/ 	.word	0x00000000
        /*0070*/ 	.short	0x0002
        /*0072*/ 	.short	0x0010
        /*0074*/ 	.byte	0x00, 0xf0, 0x11, 0x00


	//----- nvinfo : EIATTR_KPARAM_INFO
	.align		4
.L_63:
        /*0078*/ 	.byte	0x04, 0x17
        /*007a*/ 	.short	(.L_65 - .L_64)
.L_64:
        /*007c*/ 	.word	0x00000000
        /*0080*/ 	.short	0x0001
        /*0082*/ 	.short	0x0008
        /*0084*/ 	.byte	0x00, 0xf5, 0x21, 0x00


	//----- nvinfo : EIATTR_KPARAM_INFO
	.align		4
.L_65:
        /*0088*/ 	.byte	0x04, 0x17
        /*008a*/ 	.short	(.L_67 - .L_66)
.L_66:
        /*008c*/ 	.word	0x00000000
        /*0090*/ 	.short	0x0000
        /*0092*/ 	.short	0x0000
        /*0094*/ 	.byte	0x00, 0xf5, 0x21, 0x00


	//----- nvinfo : EIATTR_SPARSE_MMA_MASK
	.align		4
.L_67:
        /*0098*/ 	.byte	0x03, 0x50
        /*009a*/ 	.short	0x0000


	//----- nvinfo : EIATTR_MAXREG_COUNT
	.align		4
        /*009c*/ 	.byte	0x03, 0x1b
        /*009e*/ 	.short	0x00ff


	//----- nvinfo : EIATTR_MERCURY_ISA_VERSION
	.align		4
        /*00a0*/ 	.byte	0x03, 0x5f
        /*00a2*/ 	.short	0x0101


	//----- nvinfo : EIATTR_VRC_CTA_INIT_COUNT
	.align		4
        /*00a4*/ 	.byte	0x02, 0x4a
	.zero		1
	.zero		1


	//----- nvinfo : EIATTR_EXIT_INSTR_OFFSETS
	.align		4
        /*00a8*/ 	.byte	0x04, 0x1c
        /*00aa*/ 	.short	(.L_69 - .L_68)


	//   ....[0]....
.L_68:
        /*00ac*/ 	.word	0x00000c10


	//----- nvinfo : EIATTR_CBANK_PARAM_SIZE
	.align		4
.L_69:
        /*00b0*/ 	.byte	0x03, 0x19
        /*00b2*/ 	.short	0x0034


	//----- nvinfo : EIATTR_PARAM_CBANK
	.align		4
        /*00b4*/ 	.byte	0x04, 0x0a
        /*00b6*/ 	.short	(.L_71 - .L_70)
	.align		4
.L_70:
        /*00b8*/ 	.word	index@(.nv.constant0._Z28gpu_get_join_size_per_threadPiS_iiiS_iii)
        /*00bc*/ 	.short	0x0380
        /*00be*/ 	.short	0x0034


	//----- nvinfo : EIATTR_SW_WAR
	.align		4
.L_71:
        /*00c0*/ 	.byte	0x04, 0x36
        /*00c2*/ 	.short	(.L_73 - .L_72)
.L_72:
        /*00c4*/ 	.word	0x00000008
.L_73:


//--------------------- .nv.info._Z17gpu_get_join_dataPiiS_iiiS_iii --------------------------
	.section	.nv.info._Z17gpu_get_join_dataPiiS_iiiS_iii,"",@"SHT_CUDA_INFO"
	.sectionflags	@""
	.align	4


	//----- nvinfo : EIATTR_CUDA_API_VERSION
	.align		4
        /*0000*/ 	.byte	0x04, 0x37
        /*0002*/ 	.short	(.L_75 - .L_74)
.L_74:
        /*0004*/ 	.word	0x00000082


	//----- nvinfo : EIATTR_KPARAM_INFO
	.align		4
.L_75:
        /*0008*/ 	.byte	0x04, 0x17
        /*000a*/ 	.short	(.L_77 - .L_76)
.L_76:
        /*000c*/ 	.word	0x00000000
        /*0010*/ 	.short	0x0009
        /*0012*/ 	.short	0x0038
        /*0014*/ 	.byte	0x00, 0xf0, 0x11, 0x00


	//----- nvinfo : EIATTR_KPARAM_INFO
	.align		4
.L_77:
        /*0018*/ 	.byte	0x04, 0x17
        /*001a*/ 	.short	(.L_79 - .L_78)
.L_78:
        /*001c*/ 	.word	0x00000000
        /*0020*/ 	.short	0x0008
        /*0022*/ 	.short	0x0034
        /*0024*/ 	.byte	0x00, 0xf0, 0x11, 0x00


	//----- nvinfo : EIATTR_KPARAM_INFO
	.align		4
.L_79:
        /*0028*/ 	.byte	0x04, 0x17
        /*002a*/ 	.short	(.L_81 - .L_80)
.L_80:
        /*002c*/ 	.word	0x00000000
        /*0030*/ 	.short	0x0007
        /*0032*/ 	.short	0x0030
        /*0034*/ 	.byte	0x00, 0xf0, 0x11, 0x00


	//----- nvinfo : EIATTR_KPARAM_INFO
	.align		4
.L_81:
        /*0038*/ 	.byte	0x04, 0x17
        /*003a*/ 	.short	(.L_83 - .L_82)
.L_82:
        /*003c*/ 	.word	0x00000000
        /*0040*/ 	.short	0x0006
        /*0042*/ 	.short	0x0028
        /*0044*/ 	.byte	0x00, 0xf5, 0x21, 0x00


	//----- nvinfo : EIATTR_KPARAM_INFO
	.align		4
.L_83:
        /*0048*/ 	.byte	0x04, 0x17
        /*004a*/ 	.short	(.L_85 - .L_84)
.L_84:
        /*004c*/ 	.word	0x00000000
        /*0050*/ 	.short	0x0005
        /*0052*/ 	.short	0x0020
        /*0054*/ 	.byte	0x00, 0xf0, 0x11, 0x00


	//----- nvinfo : EIATTR_KPARAM_INFO
	.align		4
.L_85:
        /*0058*/ 	.byte	0x04, 0x17
        /*005a*/ 	.short	(.L_87 - .L_86)
.L_86:
        /*005c*/ 	.word	0x00000000
        /*0060*/ 	.short	0x0004
        /*0062*/ 	.short	0x001c
        /*0064*/ 	.byte	0x00, 0xf0, 0x11, 0x00


	//----- nvinfo : EIATTR_KPARAM_INFO
	.align		4
.L_87:
        /*0068*/ 	.byte	0x04, 0x17
        /*006a*/ 	.short	(.L_89 - .L_88)
.L_88:
        /*006c*/ 	.word	0x00000000
        /*0070*/ 	.short	0x0003
        /*0072*/ 	.short	0x0018
        /*0074*/ 	.byte	0x00, 0xf0, 0x11, 0x00


	//----- nvinfo : EIATTR_KPARAM_INFO
	.align		4
.L_89:
        /*0078*/ 	.byte	0x04, 0x17
        /*007a*/ 	.short	(.L_91 - .L_90)
.L_90:
        /*007c*/ 	.word	0x00000000
        /*0080*/ 	.short	0x0002
        /*0082*/ 	.short	0x0010
        /*0084*/ 	.byte	0x00, 0xf5, 0x21, 0x00


	//----- nvinfo : EIATTR_KPARAM_INFO
	.align		4
.L_91:
        /*0088*/ 	.byte	0x04, 0x17
        /*008a*/ 	.short	(.L_93 - .L_92)
.L_92:
        /*008c*/ 	.word	0x00000000
        /*0090*/ 	.short	0x0001
        /*0092*/ 	.short	0x0008
        /*0094*/ 	.byte	0x00, 0xf0, 0x11, 0x00


	//----- nvinfo : EIATTR_KPARAM_INFO
	.align		4
.L_93:
        /*0098*/ 	.byte	0x04, 0x17
        /*009a*/ 	.short	(.L_95 - .L_94)
.L_94:
        /*009c*/ 	.word	0x00000000
        /*00a0*/ 	.short	0x0000
        /*00a2*/ 	.short	0x0000
        /*00a4*/ 	.byte	0x00, 0xf5, 0x21, 0x00


	//----- nvinfo : EIATTR_SPARSE_MMA_MASK
	.align		4
.L_95:
        /*00a8*/ 	.byte	0x03, 0x50
        /*00aa*/ 	.short	0x0000


	//----- nvinfo : EIATTR_MAXREG_COUNT
	.align		4
        /*00ac*/ 	.byte	0x03, 0x1b
        /*00ae*/ 	.short	0x00ff


	//----- nvinfo : EIATTR_MERCURY_ISA_VERSION
	.align		4
        /*00b0*/ 	.byte	0x03, 0x5f
        /*00b2*/ 	.short	0x0101


	//----- nvinfo : EIATTR_VRC_CTA_INIT_COUNT
	.align		4
        /*00b4*/ 	.byte	0x02, 0x4a
	.zero		1
	.zero		1


	//----- nvinfo : EIATTR_EXIT_INSTR_OFFSETS
	.align		4
        /*00b8*/ 	.byte	0x04, 0x1c
        /*00ba*/ 	.short	(.L_97 - .L_96)


	//   ....[0]....
.L_96:
        /*00bc*/ 	.word	0x000000a0


	//   ....[1]....
        /*00c0*/ 	.word	0x000014a0


	//   ....[2]....
        /*00c4*/ 	.word	0x00002070


	//   ....[3]....
        /*00c8*/ 	.word	0x000020b0


	//   ....[4]....
        /*00cc*/ 	.word	0x00002920


	//----- nvinfo : EIATTR_CRS_STACK_SIZE
	.align		4
.L_97:
        /*00d0*/ 	.byte	0x04, 0x1e
        /*00d2*/ 	.short	(.L_99 - .L_98)
.L_98:
        /*00d4*/ 	.word	0x00000000


	//----- nvinfo : EIATTR_CBANK_PARAM_SIZE
	.align		4
.L_99:
        /*00d8*/ 	.byte	0x03, 0x19
        /*00da*/ 	.short	0x003c


	//----- nvinfo : EIATTR_PARAM_CBANK
	.align		4
        /*00dc*/ 	.byte	0x04, 0x0a
        /*00de*/ 	.short	(.L_101 - .L_100)
	.align		4
.L_100:
        /*00e0*/ 	.word	index@(.nv.constant0._Z17gpu_get_join_dataPiiS_iiiS_iii)
        /*00e4*/ 	.short	0x0380
        /*00e6*/ 	.short	0x003c


	//----- nvinfo : EIATTR_SW_WAR
	.align		4
.L_101:
        /*00e8*/ 	.byte	0x04, 0x36
        /*00ea*/ 	.short	(.L_103 - .L_102)
.L_102:
        /*00ec*/ 	.word	0x00000008
.L_103:


//--------------------- .nv.callgraph             --------------------------
	.section	.nv.callgraph,"",@"SHT_CUDA_CALLGRAPH"
	.align	4
	.sectionentsize	8
	.align		4
        /*0000*/ 	.word	0x00000000
	.align		4
        /*0004*/ 	.word	0xffffffff
	.align		4
        /*0008*/ 	.word	0x00000000
	.align		4
        /*000c*/ 	.word	0xfffffffe
	.align		4
        /*0010*/ 	.word	0x00000000
	.align		4
        /*0014*/ 	.word	0xfffffffd
	.align		4
        /*0018*/ 	.word	0x00000000
	.align		4
        /*001c*/ 	.word	0xfffffffc


//--------------------- .text._Z25gpu_get_join_data_dynamicPiS_S_iiiS_iii --------------------------
	.section	.text._Z25gpu_get_join_data_dynamicPiS_S_iiiS_iii,"ax",@progbits
	.align	128
        .global         _Z25gpu_get_join_data_dynamicPiS_S_iiiS_iii
        .type           _Z25gpu_get_join_data_dynamicPiS_S_iiiS_iii,@function
        .size           _Z25gpu_get_join_data_dynamicPiS_S_iiiS_iii,(.L_x_61 - _Z25gpu_get_join_data_dynamicPiS_S_iiiS_iii)
        .other          _Z25gpu_get_join_data_dynamicPiS_S_iiiS_iii,@"STO_CUDA_ENTRY STV_DEFAULT"
_Z25gpu_get_join_data_dynamicPiS_S_iiiS_iii:
.text._Z25gpu_get_join_data_dynamicPiS_S_iiiS_iii:
[----:B------:R-:W-:Y:S08]  /*0000*/  LDC R1, c[0x0][0x37c] ;  /* 0x0000df00ff017b82 */ /* 0x000ff00000000800 */
[----:B------:R-:W0:Y:S01]  /*0010*/  LDC R2, c[0x0][0x3b0] ;  /* 0x0000ec00ff027b82 */ /* 0x000e220000000800 */
[----:B------:R-:W1:Y:S01]  /*0020*/  S2R R0, SR_TID.X ;  /* 0x0000000000007919 */ /* 0x000e620000002100 */
[----:B------:R-:W2:Y:S06]  /*0030*/  LDCU UR5, c[0x0][0x3a0] ;  /* 0x00007400ff0577ac */ /* 0x000eac0008000800 */
[----:B------:R-:W1:Y:S08]  /*0040*/  S2UR UR4, SR_CTAID.X ;  /* 0x00000000000479c3 */ /* 0x000e700000002500 */
[----:B------:R-:W1:Y:S08]  /*0050*/  LDC R9, c[0x0][0x360] ;  /* 0x0000d800ff097b82 */ /* 0x000e700000000800 */
[----:B------:R-:W3:Y:S01]  /*0060*/  LDC R10, c[0x0][0x39c] ;  /* 0x0000e700ff0a7b82 */ /* 0x000ee20000000800 */
[----:B0-----:R-:W-:-:S07]  /*0070*/  ISETP.GE.AND P0, PT, R2, 0x1, PT ;  /* 0x000000010200780c */ /* 0x001fce0003f06270 */
[----:B------:R-:W0:Y:S08]  /*0080*/  LDC.64 R4, c[0x0][0x390] ;  /* 0x0000e400ff047b82 */ /* 0x000e300000000a00 */
[----:B------:R-:W4:Y:S01]  /*0090*/  LDC.64 R6, c[0x0][0x388] ;  /* 0x0000e200ff067b82 */ /* 0x000f220000000a00 */
[----:B-1----:R-:W-:Y:S01]  /*00a0*/  IMAD R9, R9, UR4, R0 ;  /* 0x0000000409097c24 */ /* 0x002fe2000f8e0200 */
[----:B--2---:R-:W-:Y:S06]  /*00b0*/  @!P0 EXIT ;  /* 0x000000000000894d */ /* 0x004fec0003800000 */
[----:B------:R-:W1:Y:S01]  /*00c0*/  LDCU.64 UR8, c[0x0][0x358] ;  /* 0x00006b00ff0877ac */ /* 0x000e620008000a00 */
[C---:B---3--:R-:W-:Y:S02]  /*00d0*/  IMAD R3, R9.reuse, R10, RZ ;  /* 0x0000000a09037224 */ /* 0x048fe400078e02ff */
[----:B----4-:R-:W-:-:S04]  /*00e0*/  IMAD.WIDE R6, R9, 0x4, R6 ;  /* 0x0000000409067825 */ /* 0x010fc800078e0206 */
[----:B------:R-:W-:Y:S01]  /*00f0*/  VIADD R11, R3, UR5 ;  /* 0x00000005030b7c36 */ /* 0x000fe20008000000 */
[----:B------:R-:W2:Y:S03]  /*0100*/  LDCU UR5, c[0x0][0x3b4] ;  /* 0x00007680ff0577ac */ /* 0x000ea60008000800 */
[----:B0-----:R-:W-:-:S05]  /*0110*/  IMAD.WIDE R4, R11, 0x4, R4 ;  /* 0x000000040b047825 */ /* 0x001fca00078e0204 */
[----:B-1----:R0:W5:Y:S04]  /*0120*/  LDG.E R2, desc[UR8][R4.64] ;  /* 0x0000000804027981 */ /* 0x002168000c1e1900 */
[----:B------:R0:W5:Y:S01]  /*0130*/  LDG.E R0, desc[UR8][R6.64] ;  /* 0x0000000806007981 */ /* 0x000162000c1e1900 */
[----:B--2---:R-:W-:-:S09]  /*0140*/  UISETP.GE.AND UP0, UPT, UR5, 0x1, UPT ;  /* 0x000000010500788c */ /* 0x004fd2000bf06270 */
[----:B0-----:R-:W-:Y:S05]  /*0150*/  BRA.U !UP0, `(.L_x_0) ;  /* 0x0000001d08d47547 */ /* 0x001fea000b800000 */
[----:B------:R-:W-:-:S13]  /*0160*/  ISETP.GE.AND P0, PT, R10, 0x1, PT ;  /* 0x000000010a00780c */ /* 0x000fda0003f06270 */
[----:B------:R-:W-:Y:S05]  /*0170*/  @!P0 BRA `(.L_x_1) ;  /* 0x0000001000d88947 */ /* 0x000fea0003800000 */
[C---:B------:R-:W-:Y:S01]  /*0180*/  LOP3.LUT R8, R10.reuse, 0x7ffffff0, RZ, 0xc0, !PT ;  /* 0x7ffffff00a087812 */ /* 0x040fe200078ec0ff */
[----:B------:R-:W-:Y:S01]  /*0190*/  ULOP3.LUT UR7, UR5, 0x7, URZ, 0xc0, !UPT ;  /* 0x0000000705077892 */ /* 0x000fe2000f8ec0ff */
[C---:B------:R-:W-:Y:S01]  /*01a0*/  LOP3.LUT R16, R10.reuse, 0xf, RZ, 0xc0, !PT ;  /* 0x0000000f0a107812 */ /* 0x040fe200078ec0ff */
[----:B------:R-:W-:Y:S01]  /*01b0*/  ULOP3.LUT UR5, UR5, 0x7ffffff8, URZ, 0xc0, !UPT ;  /* 0x7ffffff805057892 */ /* 0x000fe2000f8ec0ff */
[C---:B------:R-:W-:Y:S01]  /*01c0*/  LOP3.LUT R17, R10.reuse, 0x7, RZ, 0xc0, !PT ;  /* 0x000000070a117812 */ /* 0x040fe200078ec0ff */
[----:B------:R-:W-:Y:S01]  /*01d0*/  UMOV UR4, URZ ;  /* 0x000000ff00047c82 */ /* 0x000fe20008000000 */
[----:B------:R-:W-:Y:S01]  /*01e0*/  LOP3.LUT R9, R10, 0x3, RZ, 0xc0, !PT ;  /* 0x000000030a097812 */ /* 0x000fe200078ec0ff */
[----:B------:R-:W-:-:S08]  /*01f0*/  IMAD.MOV R10, RZ, RZ, -R8 ;  /* 0x000000ffff0a7224 */ /* 0x000fd000078e0a08 */
.L_x_12:
[----:B0-----:R-:W0:Y:S01]  /*0200*/  LDCU UR11, c[0x0][0x3b4] ;  /* 0x00007680ff0b77ac */ /* 0x001e220008000800 */
[----:B-12---:R-:W1:Y:S01]  /*0210*/  LDC.64 R4, c[0x0][0x3a8] ;  /* 0x0000ea00ff047b82 */ /* 0x006e620000000a00 */
[----:B------:R-:W2:Y:S01]  /*0220*/  LDCU UR6, c[0x0][0x3b8] ;  /* 0x00007700ff0677ac */ /* 0x000ea20008000800 */
[----:B0-----:R-:W-:Y:S01]  /*0230*/  UIMAD UR10, UR4, UR11, URZ ;  /* 0x0000000b040a72a4 */ /* 0x001fe2000f8e02ff */
[----:B--2---:R-:W-:-:S05]  /*0240*/  MOV R11, UR6 ;  /* 0x00000006000b7c02 */ /* 0x004fca0008000f00 */
[----:B------:R-:W-:-:S04]  /*0250*/  VIADD R7, R11, UR10 ;  /* 0x0000000a0b077c36 */ /* 0x000fc80008000000 */
[----:B-1----:R-:W-:-:S06]  /*0260*/  IMAD.WIDE R4, R7, 0x4, R4 ;  /* 0x0000000407047825 */ /* 0x002fcc00078e0204 */
[----:B------:R-:W2:Y:S01]  /*0270*/  LDG.E R5, desc[UR8][R4.64] ;  /* 0x0000000804057981 */ /* 0x000ea2000c1e1900 */
[----:B------:R-:W-:Y:S01]  /*0280*/  BSSY.RECONVERGENT B0, `(.L_x_2) ;  /* 0x000011f000007945 */ /* 0x000fe20003800200 */
[----:B--2--5:R-:W-:-:S13]  /*0290*/  ISETP.NE.AND P0, PT, R2, R5, PT ;  /* 0x000000050200720c */ /* 0x024fda0003f05270 */
[----:B---3--:R-:W-:Y:S05]  /*02a0*/  @P0 BRA `(.L_x_3) ;  /* 0x0000001000700947 */ /* 0x008fea0003800000 */
[----:B------:R-:W0:Y:S01]  /*02b0*/  LDCU UR6, c[0x0][0x39c] ;  /* 0x00007380ff0677ac */ /* 0x000e220008000800 */
[----:B------:R-:W-:Y:S01]  /*02c0*/  IMAD.MOV.U32 R4, RZ, RZ, RZ ;  /* 0x000000ffff047224 */ /* 0x000fe200078e00ff */
[----:B0-----:R-:W-:-:S09]  /*02d0*/  UISETP.GE.U32.AND UP0, UPT, UR6, 0x10, UPT ;  /* 0x000000100600788c */ /* 0x001fd2000bf06070 */
[----:B------:R-:W-:Y:S05]  /*02e0*/  BRA.U !UP0, `(.L_x_4) ;  /* 0x0000000108b07547 */ /* 0x000fea000b800000 */
[----:B------:R-:W-:Y:S01]  /*02f0*/  MOV R12, R3 ;  /* 0x00000003000c7202 */ /* 0x000fe20000000f00 */
[----:B------:R-:W-:-:S07]  /*0300*/  IMAD.MOV.U32 R13, RZ, RZ, R10 ;  /* 0x000000ffff0d7224 */ /* 0x000fce00078e000a */
.L_x_5:
[----:B------:R-:W0:Y:S08]  /*0310*/  LDC.64 R4, c[0x0][0x390] ;  /* 0x0000e400ff047b82 */ /* 0x000e300000000a00 */
[----:B----4-:R-:W1:Y:S01]  /*0320*/  LDC.64 R6, c[0x0][0x380] ;  /* 0x0000e000ff067b82 */ /* 0x010e620000000a00 */
[----:B0-----:R-:W-:-:S05]  /*0330*/  IMAD.WIDE R4, R12, 0x4, R4 ;  /* 0x000000040c047825 */ /* 0x001fca00078e0204 */
[----:B------:R-:W2:Y:S01]  /*0340*/  LDG.E R15, desc[UR8][R4.64] ;  /* 0x00000008040f7981 */ /* 0x000ea2000c1e1900 */
[----:B-1----:R-:W-:-:S05]  /*0350*/  IMAD.WIDE R6, R0, 0x4, R6 ;  /* 0x0000000400067825 */ /* 0x002fca00078e0206 */
[----:B--2---:R0:W-:Y:S04]  /*0360*/  STG.E desc[UR8][R6.64], R15 ;  /* 0x0000000f06007986 */ /* 0x0041e8000c101908 */
[----:B------:R-:W2:Y:S04]  /*0370*/  LDG.E R19, desc[UR8][R4.64+0x4] ;  /* 0x0000040804137981 */ /* 0x000ea8000c1e1900 */
[----:B--2---:R1:W-:Y:S04]  /*0380*/  STG.E desc[UR8][R6.64+0x4], R19 ;  /* 0x0000041306007986 */ /* 0x0043e8000c101908 */
[----:B------:R-:W2:Y:S04]  /*0390*/  LDG.E R21, desc[UR8][R4.64+0x8] ;  /* 0x0000080804157981 */ /* 0x000ea8000c1e1900 */
[----:B--2---:R2:W-:Y:S04]  /*03a0*/  STG.E desc[UR8][R6.64+0x8], R21 ;  /* 0x0000081506007986 */ /* 0x0045e8000c101908 */
[----:B------:R-:W3:Y:S04]  /*03b0*/  LDG.E R23, desc[UR8][R4.64+0xc] ;  /* 0x00000c0804177981 */ /* 0x000ee8000c1e1900 */
[----:B---3--:R3:W-:Y:S04]  /*03c0*/  STG.E desc[UR8][R6.64+0xc], R23 ;  /* 0x00000c1706007986 */ /* 0x0087e8000c101908 */
[----:B------:R-:W4:Y:S04]  /*03d0*/  LDG.E R25, desc[UR8][R4.64+0x10] ;  /* 0x0000100804197981 */ /* 0x000f28000c1e1900 */
[----:B----4-:R4:W-:Y:S04]  /*03e0*/  STG.E desc[UR8][R6.64+0x10], R25 ;  /* 0x0000101906007986 */ /* 0x0109e8000c101908 */
[----:B------:R-:W5:Y:S04]  /*03f0*/  LDG.E R27, desc[UR8][R4.64+0x14] ;  /* 0x00001408041b7981 */ /* 0x000f68000c1e1900 */
[----:B-----5:R5:W-:Y:S04]  /*0400*/  STG.E desc[UR8][R6.64+0x14], R27 ;  /* 0x0000141b06007986 */ /* 0x020be8000c101908 */
[----:B0-----:R-:W2:Y:S04]  /*0410*/  LDG.E R15, desc[UR8][R4.64+0x18] ;  /* 0x00001808040f7981 */ /* 0x001ea8000c1e1900 */
[----:B--2---:R0:W-:Y:S04]  /*0420*/  STG.E desc[UR8][R6.64+0x18], R15 ;  /* 0x0000180f06007986 */ /* 0x0041e8000c101908 */
[----:B-1----:R-:W2:Y:S04]  /*0430*/  LDG.E R19, desc[UR8][R4.64+0x1c] ;  /* 0x00001c0804137981 */ /* 0x002ea8000c1e1900 */
[----:B--2---:R1:W-:Y:S04]  /*0440*/  STG.E desc[UR8][R6.64+0x1c], R19 ;  /* 0x00001c1306007986 */ /* 0x0043e8000c101908 */
[----:B------:R-:W2:Y:S04]  /*0450*/  LDG.E R21, desc[UR8][R4.64+0x20] ;  /* 0x0000200804157981 */ /* 0x000ea8000c1e1900 */
[----:B--2---:R2:W-:Y:S04]  /*0460*/  STG.E desc[UR8][R6.64+0x20], R21 ;  /* 0x0000201506007986 */ /* 0x0045e8000c101908 */
[----:B---3--:R-:W3:Y:S04]  /*0470*/  LDG.E R23, desc[UR8][R4.64+0x24] ;  /* 0x0000240804177981 */ /* 0x008ee8000c1e1900 */
[----:B---3--:R3:W-:Y:S04]  /*0480*/  STG.E desc[UR8][R6.64+0x24], R23 ;  /* 0x0000241706007986 */ /* 0x0087e8000c101908 */
[----:B----4-:R-:W4:Y:S04]  /*0490*/  LDG.E R25, desc[UR8][R4.64+0x28] ;  /* 0x0000280804197981 */ /* 0x010f28000c1e1900 */
[----:B----4-:R4:W-:Y:S04]  /*04a0*/  STG.E desc[UR8][R6.64+0x28], R25 ;  /* 0x0000281906007986 */ /* 0x0109e8000c101908 */
[----:B-----5:R-:W5:Y:S04]  /*04b0*/  LDG.E R27, desc[UR8][R4.64+0x2c] ;  /* 0x00002c08041b7981 */ /* 0x020f68000c1e1900 */
[----:B-----5:R4:W-:Y:S04]  /*04c0*/  STG.E desc[UR8][R6.64+0x2c], R27 ;  /* 0x00002c1b06007986 */ /* 0x0209e8000c101908 */
[----:B0-----:R-:W5:Y:S04]  /*04d0*/  LDG.E R15, desc[UR8][R4.64+0x30] ;  /* 0x00003008040f7981 */ /* 0x001f68000c1e1900 */
[----:B-----5:R4:W-:Y:S04]  /*04e0*/  STG.E desc[UR8][R6.64+0x30], R15 ;  /* 0x0000300f06007986 */ /* 0x0209e8000c101908 */
[----:B-1----:R-:W5:Y:S04]  /*04f0*/  LDG.E R19, desc[UR8][R4.64+0x34] ;  /* 0x0000340804137981 */ /* 0x002f68000c1e1900 */
[----:B-----5:R4:W-:Y:S04]  /*0500*/  STG.E desc[UR8][R6.64+0x34], R19 ;  /* 0x0000341306007986 */ /* 0x0209e8000c101908 */
[----:B--2---:R-:W2:Y:S04]  /*0510*/  LDG.E R21, desc[UR8][R4.64+0x38] ;  /* 0x0000380804157981 */ /* 0x004ea8000c1e1900 */
[----:B--2---:R4:W-:Y:S04]  /*0520*/  STG.E desc[UR8][R6.64+0x38], R21 ;  /* 0x0000381506007986 */ /* 0x0049e8000c101908 */
[----:B---3--:R-:W2:Y:S01]  /*0530*/  LDG.E R23, desc[UR8][R4.64+0x3c] ;  /* 0x00003c0804177981 */ /* 0x008ea2000c1e1900 */
[----:B------:R-:W-:Y:S01]  /*0540*/  VIADD R13, R13, 0x10 ;  /* 0x000000100d0d7836 */ /* 0x000fe20000000000 */
[----:B------:R-:W-:Y:S01]  /*0550*/  IADD3 R0, PT, PT, R0, 0x10, RZ ;  /* 0x0000001000007810 */ /* 0x000fe20007ffe0ff */
[----:B------:R-:W-:-:S03]  /*0560*/  VIADD R12, R12, 0x10 ;  /* 0x000000100c0c7836 */ /* 0x000fc60000000000 */
[----:B------:R-:W-:Y:S01]  /*0570*/  ISETP.NE.AND P0, PT, R13, RZ, PT ;  /* 0x000000ff0d00720c */ /* 0x000fe20003f05270 */
[----:B--2---:R4:W-:-:S12]  /*0580*/  STG.E desc[UR8][R6.64+0x3c], R23 ;  /* 0x00003c1706007986 */ /* 0x0049d8000c101908 */
[----:B------:R-:W-:Y:S05]  /*0590*/  @P0 BRA `(.L_x_5) ;  /* 0xfffffffc005c0947 */ /* 0x000fea000383ffff */
[----:B------:R-:W-:-:S07]  /*05a0*/  IMAD.MOV.U32 R4, RZ, RZ, R8 ;  /* 0x000000ffff047224 */ /* 0x000fce00078e0008 */
.L_x_4:
[----:B------:R-:W-:-:S13]  /*05b0*/  ISETP.NE.AND P0, PT, R16, RZ, PT ;  /* 0x000000ff1000720c */ /* 0x000fda0003f05270 */
[----:B------:R-:W-:Y:S05]  /*05c0*/  @!P0 BRA `(.L_x_6) ;  /* 0x00000004000c8947 */ /* 0x000fea0003800000 */
[----:B------:R-:W-:Y:S02]  /*05d0*/  IADD3 R5, PT, PT, R16, -0x1, RZ ;  /* 0xffffffff10057810 */ /* 0x000fe40007ffe0ff */
[----:B------:R-:W-:Y:S02]  /*05e0*/  ISETP.NE.AND P1, PT, R17, RZ, PT ;  /* 0x000000ff1100720c */ /* 0x000fe40003f25270 */
[----:B------:R-:W-:-:S13]  /*05f0*/  ISETP.GE.U32.AND P0, PT, R5, 0x7, PT ;  /* 0x000000070500780c */ /* 0x000fda0003f06070 */
[----:B------:R-:W-:Y:S05]  /*0600*/  @!P0 BRA `(.L_x_7) ;  /* 0x00000000005c8947 */ /* 0x000fea0003800000 */
[----:B----4-:R-:W0:Y:S01]  /*0610*/  LDC.64 R6, c[0x0][0x390] ;  /* 0x0000e400ff067b82 */ /* 0x010e220000000a00 */
[----:B------:R-:W-:-:S07]  /*0620*/  IMAD.IADD R5, R3, 0x1, R4 ;  /* 0x0000000103057824 */ /* 0x000fce00078e0204 */
[----:B------:R-:W1:Y:S01]  /*0630*/  LDC.64 R12, c[0x0][0x380] ;  /* 0x0000e000ff0c7b82 */ /* 0x000e620000000a00 */
        /* <DEDUP_REMOVED lines=10> */
[----:B------:R-:W3:Y:S04]  /*06e0*/  LDG.E R23, desc[UR8][R6.64+0x10] ;  /* 0x0000100806177981 */ /* 0x000ee8000c1e1900 */
[----:B---3--:R2:W-:Y:S04]  /*06f0*/  STG.E desc[UR8][R12.64+0x10], R23 ;  /* 0x000010170c007986 */ /* 0x0085e8000c101908 */
[----:B------:R-:W3:Y:S04]  /*0700*/  LDG.E R25, desc[UR8][R6.64+0x14] ;  /* 0x0000140806197981 */ /* 0x000ee8000c1e1900 */
[----:B---3--:R2:W-:Y:S04]  /*0710*/  STG.E desc[UR8][R12.64+0x14], R25 ;  /* 0x000014190c007986 */ /* 0x0085e8000c101908 */
[----:B0-----:R-:W3:Y:S04]  /*0720*/  LDG.E R5, desc[UR8][R6.64+0x18] ;  /* 0x0000180806057981 */ /* 0x001ee8000c1e1900 */
[----:B---3--:R2:W-:Y:S04]  /*0730*/  STG.E desc[UR8][R12.64+0x18], R5 ;  /* 0x000018050c007986 */ /* 0x0085e8000c101908 */
[----:B-1----:R-:W3:Y:S01]  /*0740*/  LDG.E R15, desc[UR8][R6.64+0x1c] ;  /* 0x00001c08060f7981 */ /* 0x002ee2000c1e1900 */
[----:B------:R-:W-:Y:S01]  /*0750*/  VIADD R4, R4, 0x8 ;  /* 0x0000000804047836 */ /* 0x000fe20000000000 */
[----:B------:R-:W-:-:S02]  /*0760*/  IADD3 R0, PT, PT, R0, 0x8, RZ ;  /* 0x0000000800007810 */ /* 0x000fc40007ffe0ff */
[----:B---3--:R2:W-:Y:S05]  /*0770*/  STG.E desc[UR8][R12.64+0x1c], R15 ;  /* 0x00001c0f0c007986 */ /* 0x0085ea000c101908 */
.L_x_7:
[----:B------:R-:W-:Y:S05]  /*0780*/  @!P1 BRA `(.L_x_6) ;  /* 0x00000000009c9947 */ /* 0x000fea0003800000 */
[----:B--2---:R-:W-:-:S05]  /*0790*/  VIADD R5, R17, 0xffffffff ;  /* 0xffffffff11057836 */ /* 0x004fca0000000000 */
[----:B------:R-:W-:-:S13]  /*07a0*/  ISETP.GE.U32.AND P0, PT, R5, 0x3, PT ;  /* 0x000000030500780c */ /* 0x000fda0003f06070 */
[----:B----4-:R-:W0:Y:S01]  /*07b0*/  @P0 LDC.64 R6, c[0x0][0x390] ;  /* 0x0000e400ff060b82 */ /* 0x010e220000000a00 */
[----:B------:R-:W-:-:S07]  /*07c0*/  @P0 IMAD.IADD R5, R3, 0x1, R4 ;  /* 0x0000000103050824 */ /* 0x000fce00078e0204 */
[----:B------:R-:W1:Y:S01]  /*07d0*/  @P0 LDC.64 R12, c[0x0][0x380] ;  /* 0x0000e000ff0c0b82 */ /* 0x000e620000000a00 */
[----:B0-----:R-:W-:-:S05]  /*07e0*/  @P0 IMAD.WIDE R6, R5, 0x4, R6 ;  /* 0x0000000405060825 */ /* 0x001fca00078e0206 */
[----:B------:R-:W2:Y:S01]  /*07f0*/  @P0 LDG.E R5, desc[UR8][R6.64] ;  /* 0x0000000806050981 */ /* 0x000ea2000c1e1900 */
[----:B-1----:R-:W-:-:S05]  /*0800*/  @P0 IMAD.WIDE R12, R0, 0x4, R12 ;  /* 0x00000004000c0825 */ /* 0x002fca00078e020c */
[----:B--2---:R0:W-:Y:S04]  /*0810*/  @P0 STG.E desc[UR8][R12.64], R5 ;  /* 0x000000050c000986 */ /* 0x0041e8000c101908 */
[----:B------:R-:W2:Y:S04]  /*0820*/  @P0 LDG.E R19, desc[UR8][R6.64+0x4] ;  /* 0x0000040806130981 */ /* 0x000ea8000c1e1900 */
[----:B--2---:R0:W-:Y:S04]  /*0830*/  @P0 STG.E desc[UR8][R12.64+0x4], R19 ;  /* 0x000004130c000986 */ /* 0x0041e8000c101908 */
[----:B------:R-:W2:Y:S04]  /*0840*/  @P0 LDG.E R21, desc[UR8][R6.64+0x8] ;  /* 0x0000080806150981 */ /* 0x000ea8000c1e1900 */
[----:B--2---:R0:W-:Y:S04]  /*0850*/  @P0 STG.E desc[UR8][R12.64+0x8], R21 ;  /* 0x000008150c000986 */ /* 0x0041e8000c101908 */
[----:B------:R-:W2:Y:S01]  /*0860*/  @P0 LDG.E R23, desc[UR8][R6.64+0xc] ;  /* 0x00000c0806170981 */ /* 0x000ea2000c1e1900 */
[----:B------:R-:W-:Y:S01]  /*0870*/  ISETP.NE.AND P1, PT, R9, RZ, PT ;  /* 0x000000ff0900720c */ /* 0x000fe20003f25270 */
[----:B------:R-:W-:Y:S01]  /*0880*/  @P0 VIADD R4, R4, 0x4 ;  /* 0x0000000404040836 */ /* 0x000fe20000000000 */
[----:B------:R-:W-:Y:S01]  /*0890*/  MOV R15, R0 ;  /* 0x00000000000f7202 */ /* 0x000fe20000000f00 */
[----:B------:R-:W-:-:S05]  /*08a0*/  @P0 VIADD R0, R0, 0x4 ;  /* 0x0000000400000836 */ /* 0x000fca0000000000 */
[----:B------:R-:W-:Y:S01]  /*08b0*/  @P0 MOV R15, R0 ;  /* 0x00000000000f0202 */ /* 0x000fe20000000f00 */
[----:B--2---:R0:W-:Y:S04]  /*08c0*/  @P0 STG.E desc[UR8][R12.64+0xc], R23 ;  /* 0x00000c170c000986 */ /* 0x0041e8000c101908 */
[----:B------:R-:W-:Y:S05]  /*08d0*/  @!P1 BRA `(.L_x_6) ;  /* 0x0000000000489947 */ /* 0x000fea0003800000 */
[----:B------:R-:W1:Y:S01]  /*08e0*/  LDC.64 R6, c[0x0][0x390] ;  /* 0x0000e400ff067b82 */ /* 0x000e620000000a00 */
[----:B0-----:R-:W-:-:S04]  /*08f0*/  IMAD.IADD R5, R3, 0x1, R4 ;  /* 0x0000000103057824 */ /* 0x001fc800078e0204 */
[----:B-1----:R-:W-:-:S03]  /*0900*/  IMAD.WIDE R4, R5, 0x4, R6 ;  /* 0x0000000405047825 */ /* 0x002fc600078e0206 */
[----:B------:R-:W0:Y:S02]  /*0910*/  LDC.64 R6, c[0x0][0x380] ;  /* 0x0000e000ff067b82 */ /* 0x000e240000000a00 */
[----:B------:R-:W2:Y:S01]  /*0920*/  LDG.E R13, desc[UR8][R4.64] ;  /* 0x00000008040d7981 */ /* 0x000ea2000c1e1900 */
[----:B------:R-:W-:Y:S01]  /*0930*/  ISETP.NE.AND P0, PT, R9, 0x1, PT ;  /* 0x000000010900780c */ /* 0x000fe20003f05270 */
[C---:B------:R-:W-:Y:S02]  /*0940*/  VIADD R0, R15.reuse, 0x1 ;  /* 0x000000010f007836 */ /* 0x040fe40000000000 */
[----:B0-----:R-:W-:-:S05]  /*0950*/  IMAD.WIDE R6, R15, 0x4, R6 ;  /* 0x000000040f067825 */ /* 0x001fca00078e0206 */
[----:B--2---:R1:W-:Y:S05]  /*0960*/  STG.E desc[UR8][R6.64], R13 ;  /* 0x0000000d06007986 */ /* 0x0043ea000c101908 */
[----:B------:R-:W-:Y:S05]  /*0970*/  @!P0 BRA `(.L_x_6) ;  /* 0x0000000000208947 */ /* 0x000fea0003800000 */
[----:B-1----:R-:W2:Y:S01]  /*0980*/  LDG.E R13, desc[UR8][R4.64+0x4] ;  /* 0x00000408040d7981 */ /* 0x002ea2000c1e1900 */
[----:B------:R-:W-:Y:S02]  /*0990*/  ISETP.NE.AND P0, PT, R9, 0x2, PT ;  /* 0x000000020900780c */ /* 0x000fe40003f05270 */
[----:B------:R-:W-:Y:S01]  /*09a0*/  IADD3 R0, PT, PT, R15, 0x2, RZ ;  /* 0x000000020f007810 */ /* 0x000fe20007ffe0ff */
[----:B--2---:R3:W-:Y:S10]  /*09b0*/  STG.E desc[UR8][R6.64+0x4], R13 ;  /* 0x0000040d06007986 */ /* 0x0047f4000c101908 */
[----:B------:R-:W-:Y:S05]  /*09c0*/  @!P0 BRA `(.L_x_6) ;  /* 0x00000000000c8947 */ /* 0x000fea0003800000 */
[----:B------:R-:W2:Y:S01]  /*09d0*/  LDG.E R5, desc[UR8][R4.64+0x8] ;  /* 0x0000080804057981 */ /* 0x000ea2000c1e1900 */
[----:B------:R-:W-:-:S03]  /*09e0*/  VIADD R0, R15, 0x3 ;  /* 0x000000030f007836 */ /* 0x000fc60000000000 */
[----:B--2---:R0:W-:Y:S04]  /*09f0*/  STG.E desc[UR8][R6.64+0x8], R5 ;  /* 0x0000080506007986 */ /* 0x0041e8000c101908 */
.L_x_6:
[----:B------:R-:W-:Y:S01]  /*0a00*/  UISETP.GE.U32.AND UP0, UPT, UR11, 0x8, UPT ;  /* 0x000000080b00788c */ /* 0x000fe2000bf06070 */
[----:B01-34-:R-:W-:-:S08]  /*0a10*/  IMAD.MOV.U32 R6, RZ, RZ, RZ ;  /* 0x000000ffff067224 */ /* 0x01bfd000078e00ff */
[----:B------:R-:W-:Y:S05]  /*0a20*/  BRA.U !UP0, `(.L_x_8) ;  /* 0x00000005083c7547 */ /* 0x000fea000b800000 */
[----:B--2---:R-:W0:Y:S01]  /*0a30*/  LDC.64 R4, c[0x0][0x3a8] ;  /* 0x0000ea00ff047b82 */ /* 0x004e220000000a00 */
[----:B------:R-:W-:Y:S01]  /*0a40*/  HFMA2 R12, -RZ, RZ, 0, 0 ;  /* 0x00000000ff0c7431 */ /* 0x000fe200000001ff */
[----:B------:R-:W1:Y:S01]  /*0a50*/  LDCU UR6, c[0x0][0x3b8] ;  /* 0x00007700ff0677ac */ /* 0x000e620008000800 */
[----:B------:R-:W-:-:S05]  /*0a60*/  NOP ;  /* 0x0000000000007918 */ /* 0x000fca0000000000 */
.L_x_9:
[----:B-1----:R-:W-:-:S05]  /*0a70*/  IMAD.U32 R11, RZ, RZ, UR6 ;  /* 0x00000006ff0b7e24 */ /* 0x002fca000f8e00ff */
[----:B------:R-:W-:-:S13]  /*0a80*/  ISETP.NE.AND P0, PT, R12, R11, PT ;  /* 0x0000000b0c00720c */ /* 0x000fda0003f05270 */
[----:B------:R-:W1:Y:S01]  /*0a90*/  @P0 LDC.64 R18, c[0x0][0x3a8] ;  /* 0x0000ea00ff120b82 */ /* 0x000e620000000a00 */
[----:B------:R-:W-:-:S07]  /*0aa0*/  @P0 VIADD R7, R12, UR10 ;  /* 0x0000000a0c070c36 */ /* 0x000fce0008000000 */
[----:B---3--:R-:W2:Y:S01]  /*0ab0*/  @P0 LDC.64 R14, c[0x0][0x380] ;  /* 0x0000e000ff0e0b82 */ /* 0x008ea20000000a00 */
[----:B-1----:R-:W-:-:S05]  /*0ac0*/  @P0 IMAD.WIDE.U32 R18, R7, 0x4, R18 ;  /* 0x0000000407120825 */ /* 0x002fca00078e0012 */
[----:B------:R-:W3:Y:S01]  /*0ad0*/  @P0 LDG.E R13, desc[UR8][R18.64] ;  /* 0x00000008120d0981 */ /* 0x000ee2000c1e1900 */
[C---:B------:R-:W-:Y:S02]  /*0ae0*/  IADD3 R6, PT, PT, R12.reuse, 0x1, RZ ;  /* 0x000000010c067810 */ /* 0x040fe40007ffe0ff */
[----:B------:R-:W-:Y:S02]  /*0af0*/  IADD3 R7, P1, PT, R12, UR10, RZ ;  /* 0x0000000a0c077c10 */ /* 0x000fe4000ff3e0ff */
[----:B------:R-:W-:-:S03]  /*0b00*/  ISETP.NE.AND P2, PT, R6, R11, PT ;  /* 0x0000000b0600720c */ /* 0x000fc60003f45270 */
[----:B------:R-:W-:Y:S01]  /*0b10*/  IMAD.X R20, RZ, RZ, RZ, P1 ;  /* 0x000000ffff147224 */ /* 0x000fe200008e06ff */
[----:B0-----:R-:W-:-:S04]  /*0b20*/  LEA R6, P1, R7, R4, 0x2 ;  /* 0x0000000407067211 */ /* 0x001fc800078210ff */
[----:B------:R-:W-:Y:S01]  /*0b30*/  LEA.HI.X R7, R7, R5, R20, 0x2, P1 ;  /* 0x0000000507077211 */ /* 0x000fe200008f1414 */
[----:B--2---:R-:W-:-:S04]  /*0b40*/  @P0 IMAD.WIDE R20, R0, 0x4, R14 ;  /* 0x0000000400140825 */ /* 0x004fc800078e020e */
[----:B------:R-:W0:Y:S01]  /*0b50*/  @P2 LDC.64 R14, c[0x0][0x380] ;  /* 0x0000e000ff0e2b82 */ /* 0x000e220000000a00 */
[----:B---3--:R1:W-:Y:S04]  /*0b60*/  @P0 STG.E desc[UR8][R20.64], R13 ;  /* 0x0000000d14000986 */ /* 0x0083e8000c101908 */
[----:B------:R-:W2:Y:S01]  /*0b70*/  @P2 LDG.E R23, desc[UR8][R6.64+0x4] ;  /* 0x0000040806172981 */ /* 0x000ea2000c1e1900 */
[----:B------:R-:W-:Y:S01]  /*0b80*/  VIADD R22, R12, 0x2 ;  /* 0x000000020c167836 */ /* 0x000fe20000000000 */
[----:B------:R-:W-:-:S04]  /*0b90*/  @P0 IADD3 R18, PT, PT, R0, 0x1, RZ ;  /* 0x0000000100120810 */ /* 0x000fc80007ffe0ff */
[----:B------:R-:W-:Y:S01]  /*0ba0*/  ISETP.NE.AND P1, PT, R22, R11, PT ;  /* 0x0000000b1600720c */ /* 0x000fe20003f25270 */
[----:B------:R-:W-:-:S04]  /*0bb0*/  @P0 IMAD.MOV.U32 R0, RZ, RZ, R18 ;  /* 0x000000ffff000224 */ /* 0x000fc800078e0012 */
[----:B0-----:R-:W-:-:S08]  /*0bc0*/  @P2 IMAD.WIDE R18, R0, 0x4, R14 ;  /* 0x0000000400122825 */ /* 0x001fd000078e020e */
[----:B------:R-:W0:Y:S01]  /*0bd0*/  @P1 LDC.64 R14, c[0x0][0x380] ;  /* 0x0000e000ff0e1b82 */ /* 0x000e220000000a00 */
[----:B--2---:R2:W-:Y:S04]  /*0be0*/  @P2 STG.E desc[UR8][R18.64], R23 ;  /* 0x0000001712002986 */ /* 0x0045e8000c101908 */
[----:B------:R-:W3:Y:S01]  /*0bf0*/  @P1 LDG.E R25, desc[UR8][R6.64+0x8] ;  /* 0x0000080806191981 */ /* 0x000ee2000c1e1900 */
[----:B-1----:R-:W-:Y:S01]  /*0c00*/  VIADD R20, R12, 0x3 ;  /* 0x000000030c147836 */ /* 0x002fe20000000000 */
[----:B------:R-:W-:-:S04]  /*0c10*/  @P2 IADD3 R13, PT, PT, R0, 0x1, RZ ;  /* 0x00000001000d2810 */ /* 0x000fc80007ffe0ff */
[----:B------:R-:W-:Y:S01]  /*0c20*/  ISETP.NE.AND P0, PT, R20, R11, PT ;  /* 0x0000000b1400720c */ /* 0x000fe20003f05270 */
[----:B------:R-:W-:-:S04]  /*0c30*/  @P2 IMAD.MOV.U32 R0, RZ, RZ, R13 ;  /* 0x000000ffff002224 */ /* 0x000fc800078e000d */
[----:B0-----:R-:W-:-:S08]  /*0c40*/  @P1 IMAD.WIDE R20, R0, 0x4, R14 ;  /* 0x0000000400141825 */ /* 0x001fd000078e020e */
[----:B------:R-:W0:Y:S01]  /*0c50*/  @P0 LDC.64 R14, c[0x0][0x380] ;  /* 0x0000e000ff0e0b82 */ /* 0x000e220000000a00 */
[----:B---3--:R1:W-:Y:S04]  /*0c60*/  @P1 STG.E desc[UR8][R20.64], R25 ;  /* 0x0000001914001986 */ /* 0x0083e8000c101908 */
[----:B------:R-:W3:Y:S01]  /*0c70*/  @P0 LDG.E R13, desc[UR8][R6.64+0xc] ;  /* 0x00000c08060d0981 */ /* 0x000ee2000c1e1900 */
[----:B--2---:R-:W-:Y:S01]  /*0c80*/  VIADD R18, R12, 0x4 ;  /* 0x000000040c127836 */ /* 0x004fe20000000000 */
[----:B------:R-:W-:-:S04]  /*0c90*/  @P1 IADD3 R19, PT, PT, R0, 0x1, RZ ;  /* 0x0000000100131810 */ /* 0x000fc80007ffe0ff */
[----:B------:R-:W-:Y:S01]  /*0ca0*/  ISETP.NE.AND P2, PT, R18, R11, PT ;  /* 0x0000000b1200720c */ /* 0x000fe20003f45270 */
[----:B------:R-:W-:-:S04]  /*0cb0*/  @P1 IMAD.MOV.U32 R0, RZ, RZ, R19 ;  /* 0x000000ffff001224 */ /* 0x000fc800078e0013 */
[----:B0-----:R-:W-:-:S08]  /*0cc0*/  @P0 IMAD.WIDE R18, R0, 0x4, R14 ;  /* 0x0000000400120825 */ /* 0x001fd000078e020e */
[----:B------:R-:W0:Y:S01]  /*0cd0*/  @P2 LDC.64 R14, c[0x0][0x380] ;  /* 0x0000e000ff0e2b82 */ /* 0x000e220000000a00 */
[----:B---3--:R2:W-:Y:S04]  /*0ce0*/  @P0 STG.E desc[UR8][R18.64], R13 ;  /* 0x0000000d12000986 */ /* 0x0085e8000c101908 */
        /* <DEDUP_REMOVED lines=24> */
[----:B------:R-:W4:Y:S01]  /*0e70*/  @P2 LDG.E R23, desc[UR8][R6.64+0x1c] ;  /* 0x00001c0806172981 */ /* 0x000f22000c1e1900 */
[----:B--2---:R-:W-:Y:S02]  /*0e80*/  @P0 VIADD R18, R0, 0x1 ;  /* 0x0000000100120836 */ /* 0x004fe40000000000 */
[----:B------:R-:W-:-:S03]  /*0e90*/  VIADD R12, R12, 0x8 ;  /* 0x000000080c0c7836 */ /* 0x000fc60000000000 */
[----:B------:R-:W-:Y:S02]  /*0ea0*/  @P0 MOV R0, R18 ;  /* 0x0000001200000202 */ /* 0x000fe40000000f00 */
[----:B------:R-:W-:-:S03]  /*0eb0*/  ISETP.NE.AND P0, PT, R12, UR5, PT ;  /* 0x000000050c007c0c */ /* 0x000fc6000bf05270 */
[----:B0-----:R-:W-:-:S04]  /*0ec0*/  @P2 IMAD.WIDE R20, R0, 0x4, R20 ;  /* 0x0000000400142825 */ /* 0x001fc800078e0214 */
[----:B------:R-:W-:-:S05]  /*0ed0*/  @P2 VIADD R18, R0, 0x1 ;  /* 0x0000000100122836 */ /* 0x000fca0000000000 */
[----:B------:R-:W-:Y:S01]  /*0ee0*/  @P2 MOV R0, R18 ;  /* 0x0000001200002202 */ /* 0x000fe20000000f00 */
[----:B----4-:R3:W-:Y:S01]  /*0ef0*/  @P2 STG.E desc[UR8][R20.64], R23 ;  /* 0x0000001714002986 */ /* 0x0107e2000c101908 */
[----:B------:R-:W-:Y:S05]  /*0f00*/  @P0 BRA `(.L_x_9) ;  /* 0xfffffff800d80947 */ /* 0x000fea000383ffff */
[----:B------:R-:W-:-:S07]  /*0f10*/  IMAD.U32 R6, RZ, RZ, UR5 ;  /* 0x00000005ff067e24 */ /* 0x000fce000f8e00ff */
.L_x_8:
[----:B------:R-:W-:-:S09]  /*0f20*/  UISETP.NE.AND UP0, UPT, UR7, URZ, UPT ;  /* 0x000000ff0700728c */ /* 0x000fd2000bf05270 */
[----:B------:R-:W-:Y:S05]  /*0f30*/  BRA.U !UP0, `(.L_x_3) ;  /* 0x00000005084c7547 */ /* 0x000fea000b800000 */
[----:B------:R-:W-:-:S04]  /*0f40*/  UIADD3 UR6, UPT, UPT, UR7, -0x1, URZ ;  /* 0xffffffff07067890 */ /* 0x000fc8000fffe0ff */
[----:B------:R-:W-:-:S09]  /*0f50*/  UISETP.GE.U32.AND UP0, UPT, UR6, 0x3, UPT ;  /* 0x000000030600788c */ /* 0x000fd2000bf06070 */
[----:B------:R-:W-:Y:S05]  /*0f60*/  BRA.U !UP0, `(.L_x_10) ;  /* 0x0000000108a07547 */ /* 0x000fea000b800000 */
[----:B------:R-:W-:-:S13]  /*0f70*/  ISETP.NE.AND P1, PT, R6, R11, PT ;  /* 0x0000000b0600720c */ /* 0x000fda0003f25270 */
[----:B--23--:R-:W0:Y:S01]  /*0f80*/  @P1 LDC.64 R14, c[0x0][0x3a8] ;  /* 0x0000ea00ff0e1b82 */ /* 0x00ce220000000a00 */
[----:B------:R-:W-:-:S07]  /*0f90*/  @P1 VIADD R5, R6, UR10 ;  /* 0x0000000a06051c36 */ /* 0x000fce0008000000 */
[----:B------:R-:W1:Y:S01]  /*0fa0*/  @P1 LDC.64 R12, c[0x0][0x380] ;  /* 0x0000e000ff0c1b82 */ /* 0x000e620000000a00 */
[----:B0-----:R-:W-:-:S07]  /*0fb0*/  @P1 IMAD.WIDE.U32 R14, R5, 0x4, R14 ;  /* 0x00000004050e1825 */ /* 0x001fce00078e000e */
[----:B------:R-:W0:Y:S01]  /*0fc0*/  LDC.64 R4, c[0x0][0x3a8] ;  /* 0x0000ea00ff047b82 */ /* 0x000e220000000a00 */
[----:B------:R-:W2:Y:S01]  /*0fd0*/  @P1 LDG.E R7, desc[UR8][R14.64] ;  /* 0x000000080e071981 */ /* 0x000ea2000c1e1900 */
[C---:B------:R-:W-:Y:S02]  /*0fe0*/  IADD3 R18, PT, PT, R6.reuse, 0x1, RZ ;  /* 0x0000000106127810 */ /* 0x040fe40007ffe0ff */
[----:B------:R-:W-:Y:S02]  /*0ff0*/  IADD3 R19, P2, PT, R6, UR10, RZ ;  /* 0x0000000a06137c10 */ /* 0x000fe4000ff5e0ff */
[----:B------:R-:W-:-:S03]  /*1000*/  ISETP.NE.AND P0, PT, R18, R11, PT ;  /* 0x0000000b1200720c */ /* 0x000fc60003f05270 */
[----:B------:R-:W-:Y:S01]  /*1010*/  IMAD.X R18, RZ, RZ, RZ, P2 ;  /* 0x000000ffff127224 */ /* 0x000fe200010e06ff */
[----:B0-----:R-:W-:-:S04]  /*1020*/  LEA R4, P2, R19, R4, 0x2 ;  /* 0x0000000413047211 */ /* 0x001fc800078410ff */
[----:B------:R-:W-:Y:S01]  /*1030*/  LEA.HI.X R5, R19, R5, R18, 0x2, P2 ;  /* 0x0000000513057211 */ /* 0x000fe200010f1412 */
[----:B-1----:R-:W-:-:S04]  /*1040*/  @P1 IMAD.WIDE R18, R0, 0x4, R12 ;  /* 0x0000000400121825 */ /* 0x002fc800078e020c */
[----:B------:R-:W0:Y:S01]  /*1050*/  @P0 LDC.64 R12, c[0x0][0x380] ;  /* 0x0000e000ff0c0b82 */ /* 0x000e220000000a00 */
[----:B--2---:R1:W-:Y:S04]  /*1060*/  @P1 STG.E desc[UR8][R18.64], R7 ;  /* 0x0000000712001986 */ /* 0x0043e8000c101908 */
        /* <DEDUP_REMOVED lines=17> */
[----:B--2---:R-:W-:Y:S02]  /*1180*/  @P2 VIADD R14, R0, 0x1 ;  /* 0x00000001000e2836 */ /* 0x004fe40000000000 */
[----:B------:R-:W-:-:S03]  /*1190*/  VIADD R6, R6, 0x4 ;  /* 0x0000000406067836 */ /* 0x000fc60000000000 */
[----:B------:R-:W-:-:S05]  /*11a0*/  @P2 MOV R0, R14 ;  /* 0x0000000e00002202 */ /* 0x000fca0000000f00 */
[----:B0-----:R-:W-:-:S04]  /*11b0*/  @P1 IMAD.WIDE R18, R0, 0x4, R18 ;  /* 0x0000000400121825 */ /* 0x001fc800078e0212 */
[----:B------:R-:W-:-:S05]  /*11c0*/  @P1 VIADD R14, R0, 0x1 ;  /* 0x00000001000e1836 */ /* 0x000fca0000000000 */
[----:B------:R-:W-:Y:S01]  /*11d0*/  @P1 MOV R0, R14 ;  /* 0x0000000e00001202 */ /* 0x000fe20000000f00 */
[----:B---3--:R1:W-:Y:S06]  /*11e0*/  @P1 STG.E desc[UR8][R18.64], R7 ;  /* 0x0000000712001986 */ /* 0x0083ec000c101908 */
.L_x_10:
[----:B--2---:R-:W0:Y:S02]  /*11f0*/  LDC R5, c[0x0][0x3b4] ;  /* 0x0000ed00ff057b82 */ /* 0x004e240000000800 */
[----:B0-----:R-:W-:-:S13]  /*1200*/  LOP3.LUT P0, R4, R5, 0x3, RZ, 0xc0, !PT ;  /* 0x0000000305047812 */ /* 0x001fda000780c0ff */
[----:B------:R-:W-:Y:S05]  /*1210*/  @!P0 BRA `(.L_x_3) ;  /* 0x0000000000948947 */ /* 0x000fea0003800000 */
[----:B------:R-:W-:Y:S02]  /*1220*/  ISETP.NE.AND P1, PT, R4, 0x1, PT ;  /* 0x000000010400780c */ /* 0x000fe40003f25270 */
[----:B------:R-:W-:-:S11]  /*1230*/  LOP3.LUT P0, RZ, R5, 0x1, RZ, 0xc0, !PT ;  /* 0x0000000105ff7812 */ /* 0x000fd6000780c0ff */
[----:B------:R-:W-:Y:S05]  /*1240*/  @!P1 BRA `(.L_x_11) ;  /* 0x0000000000609947 */ /* 0x000fea0003800000 */
[----:B------:R-:W-:-:S13]  /*1250*/  ISETP.NE.AND P2, PT, R6, R11, PT ;  /* 0x0000000b0600720c */ /* 0x000fda0003f45270 */
[----:B------:R-:W0:Y:S01]  /*1260*/  @P2 LDC.64 R4, c[0x0][0x3a8] ;  /* 0x0000ea00ff042b82 */ /* 0x000e220000000a00 */
[----:B---3--:R-:W-:-:S07]  /*1270*/  @P2 VIADD R15, R6, UR10 ;  /* 0x0000000a060f2c36 */ /* 0x008fce0008000000 */
[----:B-1----:R-:W1:Y:S01]  /*1280*/  @P2 LDC.64 R12, c[0x0][0x380] ;  /* 0x0000e000ff0c2b82 */ /* 0x002e620000000a00 */
[----:B0-----:R-:W-:-:S05]  /*1290*/  @P2 IMAD.WIDE.U32 R14, R15, 0x4, R4 ;  /* 0x000000040f0e2825 */ /* 0x001fca00078e0004 */
[----:B------:R0:W2:Y:S01]  /*12a0*/  @P2 LDG.E R7, desc[UR8][R14.64] ;  /* 0x000000080e072981 */ /* 0x0000a2000c1e1900 */
[----:B------:R-:W-:Y:S01]  /*12b0*/  IADD3 R4, PT, PT, R6, 0x1, RZ ;  /* 0x0000000106047810 */ /* 0x000fe20007ffe0ff */
[----:B-1----:R-:W-:-:S03]  /*12c0*/  @P2 IMAD.WIDE R12, R0, 0x4, R12 ;  /* 0x00000004000c2825 */ /* 0x002fc600078e020c */
[----:B------:R-:W-:-:S13]  /*12d0*/  ISETP.NE.AND P1, PT, R4, R11, PT ;  /* 0x0000000b0400720c */ /* 0x000fda0003f25270 */
[----:B------:R-:W1:Y:S01]  /*12e0*/  @P1 LDC.64 R4, c[0x0][0x3a8] ;  /* 0x0000ea00ff041b82 */ /* 0x000e620000000a00 */
[----:B------:R-:W-:-:S05]  /*12f0*/  @P1 IADD3 R18, P3, PT, R6, UR10, RZ ;  /* 0x0000000a06121c10 */ /* 0x000fca000ff7e0ff */
[----:B------:R-:W-:Y:S02]  /*1300*/  @P1 IMAD.X R19, RZ, RZ, RZ, P3 ;  /* 0x000000ffff131224 */ /* 0x000fe400018e06ff */
[----:B0-----:R-:W0:Y:S01]  /*1310*/  @P1 LDC.64 R14, c[0x0][0x380] ;  /* 0x0000e000ff0e1b82 */ /* 0x001e220000000a00 */
[----:B-1----:R-:W-:-:S04]  /*1320*/  @P1 LEA R4, P3, R18, R4, 0x2 ;  /* 0x0000000412041211 */ /* 0x002fc800078610ff */
[----:B------:R-:W-:Y:S01]  /*1330*/  @P1 LEA.HI.X R5, R18, R5, R19, 0x2, P3 ;  /* 0x0000000512051211 */ /* 0x000fe200018f1413 */
[----:B--2---:R2:W-:Y:S05]  /*1340*/  @P2 STG.E desc[UR8][R12.64], R7 ;  /* 0x000000070c002986 */ /* 0x0045ea000c101908 */
[----:B------:R-:W3:Y:S01]  /*1350*/  @P1 LDG.E R5, desc[UR8][R4.64+0x4] ;  /* 0x0000040804051981 */ /* 0x000ee2000c1e1900 */
[----:B------:R-:W-:Y:S01]  /*1360*/  @P2 IADD3 R18, PT, PT, R0, 0x1, RZ ;  /* 0x0000000100122810 */ /* 0x000fe20007ffe0ff */
[----:B------:R-:W-:-:S04]  /*1370*/  VIADD R6, R6, 0x2 ;  /* 0x0000000206067836 */ /* 0x000fc80000000000 */
[----:B------:R-:W-:-:S04]  /*1380*/  @P2 IMAD.MOV.U32 R0, RZ, RZ, R18 ;  /* 0x000000ffff002224 */ /* 0x000fc800078e0012 */
[C---:B0-----:R-:W-:Y:S01]  /*1390*/  @P1 IMAD.WIDE R14, R0.reuse, 0x4, R14 ;  /* 0x00000004000e1825 */ /* 0x041fe200078e020e */
[----:B------:R-:W-:-:S04]  /*13a0*/  @P1 IADD3 R18, PT, PT, R0, 0x1, RZ ;  /* 0x0000000100121810 */ /* 0x000fc80007ffe0ff */
[----:B------:R-:W-:Y:S01]  /*13b0*/  @P1 MOV R0, R18 ;  /* 0x0000001200001202 */ /* 0x000fe20000000f00 */
[----:B---3--:R2:W-:Y:S06]  /*13c0*/  @P1 STG.E desc[UR8][R14.64], R5 ;  /* 0x000000050e001986 */ /* 0x0085ec000c101908 */
.L_x_11:
[----:B------:R-:W-:-:S13]  /*13d0*/  ISETP.EQ.OR P0, PT, R6, R11, !P0 ;  /* 0x0000000b0600720c */ /* 0x000fda0004702670 */
[----:B------:R-:W-:Y:S05]  /*13e0*/  @P0 BRA `(.L_x_3) ;  /* 0x0000000000200947 */ /* 0x000fea0003800000 */
[----:B--2---:R-:W0:Y:S01]  /*13f0*/  LDC.64 R4, c[0x0][0x3a8] ;  /* 0x0000ea00ff047b82 */ /* 0x004e220000000a00 */
[----:B-1----:R-:W-:-:S04]  /*1400*/  VIADD R7, R6, UR10 ;  /* 0x0000000a06077c36 */ /* 0x002fc80008000000 */
[----:B0-----:R-:W-:-:S03]  /*1410*/  IMAD.WIDE.U32 R4, R7, 0x4, R4 ;  /* 0x0000000407047825 */ /* 0x001fc600078e0004 */
[----:B------:R-:W0:Y:S03]  /*1420*/  LDC.64 R6, c[0x0][0x380] ;  /* 0x0000e000ff067b82 */ /* 0x000e260000000a00 */
[----:B------:R-:W2:Y:S01]  /*1430*/  LDG.E R5, desc[UR8][R4.64] ;  /* 0x0000000804057981 */ /* 0x000ea2000c1e1900 */
[C---:B0-----:R-:W-:Y:S01]  /*1440*/  IMAD.WIDE R6, R0.reuse, 0x4, R6 ;  /* 0x0000000400067825 */ /* 0x041fe200078e0206 */
[----:B------:R-:W-:-:S04]  /*1450*/  IADD3 R0, PT, PT, R0, 0x1, RZ ;  /* 0x0000000100007810 */ /* 0x000fc80007ffe0ff */
[----:B--2---:R0:W-:Y:S03]  /*1460*/  STG.E desc[UR8][R6.64], R5 ;  /* 0x0000000506007986 */ /* 0x0041e6000c101908 */
.L_x_3:
[----:B------:R-:W-:Y:S05]  /*1470*/  BSYNC.RECONVERGENT B0 ;  /* 0x0000000000007941 */ /* 0x000fea0003800200 */
.L_x_2:
[----:B------:R-:W4:Y:S01]  /*1480*/  LDC R4, c[0x0][0x3b0] ;  /* 0x0000ec00ff047b82 */ /* 0x000f220000000800 */
[----:B------:R-:W-:-:S06]  /*1490*/  UIADD3 UR6, UPT, UPT, UR4, 0x1, URZ ;  /* 0x0000000104067890 */ /* 0x000fcc000fffe0ff */
[----:B----4-:R-:W-:-:S13]  /*14a0*/  ISETP.NE.AND P0, PT, R4, UR6, PT ;  /* 0x0000000604007c0c */ /* 0x010fda000bf05270 */
[----:B------:R-:W-:Y:S05]  /*14b0*/  @!P0 EXIT ;  /* 0x000000000000894d */ /* 0x000fea0003800000 */
[----:B------:R-:W-:Y:S01]  /*14c0*/  UMOV UR4, UR6 ;  /* 0x0000000600047c82 */ /* 0x000fe20008000000 */
[----:B------:R-:W-:Y:S05]  /*14d0*/  BRA `(.L_x_12) ;  /* 0xffffffec00487947 */ /* 0x000fea000383ffff */
.L_x_1:
[----:B------:R-:W-:Y:S02]  /*14e0*/  ULOP3.LUT UR11, UR5, 0x7, URZ, 0xc0, !UPT ;  /* 0x00000007050b7892 */ /* 0x000fe4000f8ec0ff */
[----:B------:R-:W-:Y:S02]  /*14f0*/  ULOP3.LUT UR7, UR5, 0x3, URZ, 0xc0, !UPT ;  /* 0x0000000305077892 */ /* 0x000fe4000f8ec0ff */
[----:B------:R-:W-:Y:S02]  /*1500*/  UIADD3 UR4, UPT, UPT, UR11, -0x1, URZ ;  /* 0xffffffff0b047890 */ /* 0x000fe4000fffe0ff */
[----:B------:R-:W-:Y:S02]  /*1510*/  ULOP3.LUT UR6, UR5, 0x7ffffff8, URZ, 0xc0, !UPT ;  /* 0x7ffffff805067892 */ /* 0x000fe4000f8ec0ff */
[----:B------:R-:W-:-:S03]  /*1520*/  UISETP.GE.U32.AND UP0, UPT, UR4, 0x3, UPT ;  /* 0x000000030400788c */ /* 0x000fc6000bf06070 */
[----:B------:R-:W-:-:S08]  /*1530*/  UMOV UR4, URZ ;  /* 0x000000ff00047c82 */ /* 0x000fd00008000000 */
.L_x_19:
[----:B0-----:R-:W0:Y:S01]  /*1540*/  LDCU UR12, c[0x0][0x3b4] ;  /* 0x00007680ff0c77ac */ /* 0x001e220008000800 */
[----:B-1----:R-:W1:Y:S01]  /*1550*/  LDC.64 R4, c[0x0][0x3a8] ;  /* 0x0000ea00ff047b82 */ /* 0x002e620000000a00 */
[----:B------:R-:W2:Y:S01]  /*1560*/  LDCU UR5, c[0x0][0x3b8] ;  /* 0x00007700ff0577ac */ /* 0x000ea20008000800 */
[----:B0-----:R-:W-:Y:S01]  /*1570*/  UIMAD UR10, UR4, UR12, URZ ;  /* 0x0000000c040a72a4 */ /* 0x001fe2000f8e02ff */
[----:B--2---:R-:W-:-:S05]  /*1580*/  IMAD.U32 R3, RZ, RZ, UR5 ;  /* 0x00000005ff037e24 */ /* 0x004fca000f8e00ff */
[----:B---3--:R-:W-:-:S05]  /*1590*/  IADD3 R7, PT, PT, R3, UR10, RZ ;  /* 0x0000000a03077c10 */ /* 0x008fca000fffe0ff */
[----:B-1----:R-:W-:-:S06]  /*15a0*/  IMAD.WIDE R4, R7, 0x4, R4 ;  /* 0x0000000407047825 */ /* 0x002fcc00078e0204 */
[----:B------:R-:W2:Y:S01]  /*15b0*/  LDG.E R5, desc[UR8][R4.64] ;  /* 0x0000000804057981 */ /* 0x000ea2000c1e1900 */
[----:B------:R-:W-:Y:S01]  /*15c0*/  BSSY.RECONVERGENT B0, `(.L_x_13) ;  /* 0x00000a8000007945 */ /* 0x000fe20003800200 */
[----:B--2--5:R-:W-:-:S13]  /*15d0*/  ISETP.NE.AND P0, PT, R2, R5, PT ;  /* 0x000000050200720c */ /* 0x024fda0003f05270 */
[----:B------:R-:W-:Y:S05]  /*15e0*/  @P0 BRA `(.L_x_14) ;  /* 0x0000000800940947 */ /* 0x000fea0003800000 */
[----:B------:R-:W-:Y:S01]  /*15f0*/  UISETP.GE.U32.AND UP1, UPT, UR12, 0x8, UPT ;  /* 0x000000080c00788c */ /* 0x000fe2000bf26070 */
[----:B------:R-:W-:-:S08]  /*1600*/  IMAD.MOV.U32 R4, RZ, RZ, RZ ;  /* 0x000000ffff047224 */ /* 0x000fd000078e00ff */
[----:B------:R-:W-:Y:S05]  /*1610*/  BRA.U !UP1, `(.L_x_15) ;  /* 0x00000005093c7547 */ /* 0x000fea000b800000 */
[----:B------:R-:W0:Y:S01]  /*1620*/  LDC.64 R4, c[0x0][0x3a8] ;  /* 0x0000ea00ff047b82 */ /* 0x000e220000000a00 */
[----:B------:R-:W-:Y:S01]  /*1630*/  HFMA2 R6, -RZ, RZ, 0, 0 ;  /* 0x00000000ff067431 */ /* 0x000fe200000001ff */
[----:B------:R-:W1:Y:S01]  /*1640*/  LDCU UR5, c[0x0][0x3b8] ;  /* 0x00007700ff0577ac */ /* 0x000e620008000800 */
[----:B------:R-:W-:-:S05]  /*1650*/  NOP ;  /* 0x0000000000007918 */ /* 0x000fca0000000000 */
.L_x_16:
[----:B-1----:R-:W-:-:S05]  /*1660*/  IMAD.U32 R3, RZ, RZ, UR5 ;  /* 0x00000005ff037e24 */ /* 0x002fca000f8e00ff */
[----:B------:R-:W-:-:S13]  /*1670*/  ISETP.NE.AND P0, PT, R6, R3, PT ;  /* 0x000000030600720c */ /* 0x000fda0003f05270 */
[----:B---3--:R-:W1:Y:S01]  /*1680*/  @P0 LDC.64 R10, c[0x0][0x3a8] ;  /* 0x0000ea00ff0a0b82 */ /* 0x008e620000000a00 */
[----:B------:R-:W-:-:S07]  /*1690*/  @P0 IADD3 R7, PT, PT, R6, UR10, RZ ;  /* 0x0000000a06070c10 */ /* 0x000fce000fffe0ff */
[----:B------:R-:W2:Y:S01]  /*16a0*/  @P0 LDC.64 R12, c[0x0][0x380] ;  /* 0x0000e000ff0c0b82 */ /* 0x000ea20000000a00 */
[----:B-1----:R-:W-:-:S05]  /*16b0*/  @P0 IMAD.WIDE.U32 R10, R7, 0x4, R10 ;  /* 0x00000004070a0825 */ /* 0x002fca00078e000a */
[----:B------:R1:W3:Y:S01]  /*16c0*/  @P0 LDG.E R7, desc[UR8][R10.64] ;  /* 0x000000080a070981 */ /* 0x0002e2000c1e1900 */
[C---:B------:R-:W-:Y:S01]  /*16d0*/  VIADD R8, R6.reuse, 0x1 ;  /* 0x0000000106087836 */ /* 0x040fe20000000000 */
[----:B------:R-:W-:Y:S01]  /*16e0*/  IADD3 R9, P1, PT, R6, UR10, RZ ;  /* 0x0000000a06097c10 */ /* 0x000fe2000ff3e0ff */
[----:B--2---:R-:W-:-:S03]  /*16f0*/  @P0 IMAD.WIDE R12, R0, 0x4, R12 ;  /* 0x00000004000c0825 */ /* 0x004fc600078e020c */
[----:B------:R-:W-:Y:S02]  /*1700*/  ISETP.NE.AND P2, PT, R8, R3, PT ;  /* 0x000000030800720c */ /* 0x000fe40003f45270 */
[----:B------:R-:W-:Y:S02]  /*1710*/  IADD3.X R14, PT, PT, RZ, RZ, RZ, P1, !PT ;  /* 0x000000ffff0e7210 */ /* 0x000fe40000ffe4ff */
[----:B0-----:R-:W-:-:S04]  /*1720*/  LEA R8, P1, R9, R4, 0x2 ;  /* 0x0000000409087211 */ /* 0x001fc800078210ff */
[----:B------:R-:W-:-:S05]  /*1730*/  LEA.HI.X R9, R9, R5, R14, 0x2, P1 ;  /* 0x0000000509097211 */ /* 0x000fca00008f140e */
[----:B-1----:R-:W0:Y:S01]  /*1740*/  @P2 LDC.64 R10, c[0x0][0x380] ;  /* 0x0000e000ff0a2b82 */ /* 0x002e220000000a00 */
        /* <DEDUP_REMOVED lines=10> */
[----:B-1----:R-:W-:Y:S01]  /*17f0*/  IADD3 R12, PT, PT, R6, 0x3, RZ ;  /* 0x00000003060c7810 */ /* 0x002fe20007ffe0ff */
[----:B------:R-:W-:-:S03]  /*1800*/  @P2 VIADD R7, R0, 0x1 ;  /* 0x0000000100072836 */ /* 0x000fc60000000000 */
[----:B------:R-:W-:Y:S02]  /*1810*/  ISETP.NE.AND P0, PT, R12, R3, PT ;  /* 0x000000030c00720c */ /* 0x000fe40003f05270 */
[----:B------:R-:W-:-:S05]  /*1820*/  @P2 MOV R0, R7 ;  /* 0x0000000700002202 */ /* 0x000fca0000000f00 */
[----:B0-----:R-:W-:-:S06]  /*1830*/  @P1 IMAD.WIDE R14, R0, 0x4, R14 ;  /* 0x00000004000e1825 */ /* 0x001fcc00078e020e */
        /* <DEDUP_REMOVED lines=34> */
[----:B------:R-:W4:Y:S01]  /*1a60*/  @P2 LDG.E R17, desc[UR8][R8.64+0x1c] ;  /* 0x00001c0808112981 */ /* 0x000f22000c1e1900 */
[----:B--2---:R-:W-:Y:S02]  /*1a70*/  @P0 VIADD R14, R0, 0x1 ;  /* 0x00000001000e0836 */ /* 0x004fe40000000000 */
[----:B------:R-:W-:-:S03]  /*1a80*/  VIADD R6, R6, 0x8 ;  /* 0x0000000806067836 */ /* 0x000fc60000000000 */
[----:B------:R-:W-:Y:S02]  /*1a90*/  @P0 MOV R0, R14 ;  /* 0x0000000e00000202 */ /* 0x000fe40000000f00 */
[----:B------:R-:W-:Y:S02]  /*1aa0*/  ISETP.NE.AND P0, PT, R6, UR6, PT ;  /* 0x0000000606007c0c */ /* 0x000fe4000bf05270 */
[C---:B------:R-:W-:Y:S01]  /*1ab0*/  @P2 IADD3 R14, PT, PT, R0.reuse, 0x1, RZ ;  /* 0x00000001000e2810 */ /* 0x040fe20007ffe0ff */
[----:B0-----:R-:W-:-:S04]  /*1ac0*/  @P2 IMAD.WIDE R10, R0, 0x4, R10 ;  /* 0x00000004000a2825 */ /* 0x001fc800078e020a */
[----:B------:R-:W-:Y:S01]  /*1ad0*/  @P2 IMAD.MOV.U32 R0, RZ, RZ, R14 ;  /* 0x000000ffff002224 */ /* 0x000fe200078e000e */
[----:B----4-:R3:W-:Y:S05]  /*1ae0*/  @P2 STG.E desc[UR8][R10.64], R17 ;  /* 0x000000110a002986 */ /* 0x0107ea000c101908 */
[----:B------:R-:W-:Y:S05]  /*1af0*/  @P0 BRA `(.L_x_16) ;  /* 0xfffffff800d80947 */ /* 0x000fea000383ffff */
[----:B------:R-:W-:-:S07]  /*1b00*/  MOV R4, UR6 ;  /* 0x0000000600047c02 */ /* 0x000fce0008000f00 */
.L_x_15:
[----:B------:R-:W-:-:S09]  /*1b10*/  UISETP.NE.AND UP1, UPT, UR11, URZ, UPT ;  /* 0x000000ff0b00728c */ /* 0x000fd2000bf25270 */
[----:B------:R-:W-:Y:S05]  /*1b20*/  BRA.U !UP1, `(.L_x_14) ;  /* 0x0000000509447547 */ /* 0x000fea000b800000 */
[----:B------:R-:W-:Y:S01]  /*1b30*/  UISETP.NE.AND UP1, UPT, UR7, URZ, UPT ;  /* 0x000000ff0700728c */ /* 0x000fe2000bf25270 */
[----:B------:R-:W-:Y:S10]  /*1b40*/  BRA.U !UP0, `(.L_x_17) ;  /* 0x0000000108a07547 */ /* 0x000ff4000b800000 */
[----:B------:R-:W-:Y:S01]  /*1b50*/  ISETP.NE.AND P1, PT, R4, R3, PT ;  /* 0x000000030400720c */ /* 0x000fe20003f25270 */
[----:B------:R-:W0:-:S12]  /*1b60*/  LDC.64 R14, c[0x0][0x3a8] ;  /* 0x0000ea00ff0e7b82 */ /* 0x000e180000000a00 */
[----:B------:R-:W1:Y:S01]  /*1b70*/  @P1 LDC.64 R8, c[0x0][0x3a8] ;  /* 0x0000ea00ff081b82 */ /* 0x000e620000000a00 */
[----:B------:R-:W-:-:S07]  /*1b80*/  @P1 VIADD R5, R4, UR10 ;  /* 0x0000000a04051c36 */ /* 0x000fce0008000000 */
[----:B---3--:R-:W2:Y:S01]  /*1b90*/  @P1 LDC.64 R10, c[0x0][0x380] ;  /* 0x0000e000ff0a1b82 */ /* 0x008ea20000000a00 */
[----:B-1----:R-:W-:-:S05]  /*1ba0*/  @P1 IMAD.WIDE.U32 R8, R5, 0x4, R8 ;  /* 0x0000000405081825 */ /* 0x002fca00078e0008 */
[----:B------:R1:W3:Y:S01]  /*1bb0*/  @P1 LDG.E R5, desc[UR8][R8.64] ;  /* 0x0000000808051981 */ /* 0x0002e2000c1e1900 */
[C---:B------:R-:W-:Y:S02]  /*1bc0*/  IADD3 R6, PT, PT, R4.reuse, 0x1, RZ ;  /* 0x0000000104067810 */ /* 0x040fe40007ffe0ff */
[----:B------:R-:W-:Y:S01]  /*1bd0*/  IADD3 R7, P2, PT, R4, UR10, RZ ;  /* 0x0000000a04077c10 */ /* 0x000fe2000ff5e0ff */
[----:B--2---:R-:W-:Y:S01]  /*1be0*/  @P1 IMAD.WIDE R10, R0, 0x4, R10 ;  /* 0x00000004000a1825 */ /* 0x004fe200078e020a */
[----:B------:R-:W-:-:S03]  /*1bf0*/  ISETP.NE.AND P0, PT, R6, R3, PT ;  /* 0x000000030600720c */ /* 0x000fc60003f05270 */
[----:B------:R-:W-:Y:S01]  /*1c00*/  IMAD.X R12, RZ, RZ, RZ, P2 ;  /* 0x000000ffff0c7224 */ /* 0x000fe200010e06ff */
[----:B0-----:R-:W-:-:S04]  /*1c10*/  LEA R6, P2, R7, R14, 0x2 ;  /* 0x0000000e07067211 */ /* 0x001fc800078410ff */
[----:B------:R-:W-:-:S05]  /*1c20*/  LEA.HI.X R7, R7, R15, R12, 0x2, P2 ;  /* 0x0000000f07077211 */ /* 0x000fca00010f140c */
[----:B-1----:R-:W0:Y:S01]  /*1c30*/  @P0 LDC.64 R8, c[0x0][0x380] ;  /* 0x0000e000ff080b82 */ /* 0x002e220000000a00 */
[----:B---3--:R1:W-:Y:S04]  /*1c40*/  @P1 STG.E desc[UR8][R10.64], R5 ;  /* 0x000000050a001986 */ /* 0x0083e8000c101908 */
[----:B------:R-:W2:Y:S01]  /*1c50*/  @P0 LDG.E R15, desc[UR8][R6.64+0x4] ;  /* 0x00000408060f0981 */ /* 0x000ea2000c1e1900 */
[----:B------:R-:W-:Y:S01]  /*1c60*/  IADD3 R12, PT, PT, R4, 0x2, RZ ;  /* 0x00000002040c7810 */ /* 0x000fe20007ffe0ff */
[----:B------:R-:W-:-:S03]  /*1c70*/  @P1 VIADD R13, R0, 0x1 ;  /* 0x00000001000d1836 */ /* 0x000fc60000000000 */
[----:B------:R-:W-:Y:S02]  /*1c80*/  ISETP.NE.AND P2, PT, R12, R3, PT ;  /* 0x000000030c00720c */ /* 0x000fe40003f45270 */
[----:B------:R-:W-:-:S05]  /*1c90*/  @P1 MOV R0, R13 ;  /* 0x0000000d00001202 */ /* 0x000fca0000000f00 */
[----:B0-----:R-:W-:-:S06]  /*1ca0*/  @P0 IMAD.WIDE R8, R0, 0x4, R8 ;  /* 0x0000000400080825 */ /* 0x001fcc00078e0208 */
        /* <DEDUP_REMOVED lines=11> */
[----:B--2---:R-:W-:Y:S01]  /*1d60*/  @P2 IADD3 R8, PT, PT, R0, 0x1, RZ ;  /* 0x0000000100082810 */ /* 0x004fe20007ffe0ff */
[----:B------:R-:W-:-:S04]  /*1d70*/  VIADD R4, R4, 0x4 ;  /* 0x0000000404047836 */ /* 0x000fc80000000000 */
[----:B------:R-:W-:-:S04]  /*1d80*/  @P2 IMAD.MOV.U32 R0, RZ, RZ, R8 ;  /* 0x000000ffff002224 */ /* 0x000fc800078e0008 */
[C---:B0-----:R-:W-:Y:S01]  /*1d90*/  @P1 IMAD.WIDE R10, R0.reuse, 0x4, R10 ;  /* 0x00000004000a1825 */ /* 0x041fe200078e020a */
[----:B------:R-:W-:-:S04]  /*1da0*/  @P1 IADD3 R8, PT, PT, R0, 0x1, RZ ;  /* 0x0000000100081810 */ /* 0x000fc80007ffe0ff */
[----:B------:R-:W-:Y:S01]  /*1db0*/  @P1 MOV R0, R8 ;  /* 0x0000000800001202 */ /* 0x000fe20000000f00 */
[----:B---3--:R1:W-:Y:S06]  /*1dc0*/  @P1 STG.E desc[UR8][R10.64], R5 ;  /* 0x000000050a001986 */ /* 0x0083ec000c101908 */
.L_x_17:
[----:B------:R-:W-:Y:S05]  /*1dd0*/  BRA.U !UP1, `(.L_x_14) ;  /* 0x0000000109987547 */ /* 0x000fea000b800000 */
[----:B-1----:R-:W0:Y:S01]  /*1de0*/  LDC R5, c[0x0][0x3b4] ;  /* 0x0000ed00ff057b82 */ /* 0x002e220000000800 */
[----:B------:R-:W-:Y:S01]  /*1df0*/  UISETP.NE.AND UP1, UPT, UR7, 0x1, UPT ;  /* 0x000000010700788c */ /* 0x000fe2000bf25270 */
[----:B0-----:R-:W-:-:S08]  /*1e00*/  LOP3.LUT P0, RZ, R5, 0x1, RZ, 0xc0, !PT ;  /* 0x0000000105ff7812 */ /* 0x001fd0000780c0ff */
[----:B------:R-:W-:Y:S05]  /*1e10*/  BRA.U !UP1, `(.L_x_18) ;  /* 0x0000000109607547 */ /* 0x000fea000b800000 */
[----:B------:R-:W-:-:S13]  /*1e20*/  ISETP.NE.AND P2, PT, R4, R3, PT ;  /* 0x000000030400720c */ /* 0x000fda0003f45270 */
[----:B---3--:R-:W0:Y:S01]  /*1e30*/  @P2 LDC.64 R6, c[0x0][0x3a8] ;  /* 0x0000ea00ff062b82 */ /* 0x008e220000000a00 */
[----:B------:R-:W-:-:S04]  /*1e40*/  @P2 VIADD R5, R4, UR10 ;  /* 0x0000000a04052c36 */ /* 0x000fc80008000000 */
[----:B0-----:R-:W-:-:S05]  /*1e50*/  @P2 IMAD.WIDE.U32 R6, R5, 0x4, R6 ;  /* 0x0000000405062825 */ /* 0x001fca00078e0006 */
[----:B------:R0:W2:Y:S01]  /*1e60*/  @P2 LDG.E R5, desc[UR8][R6.64] ;  /* 0x0000000806052981 */ /* 0x0000a2000c1e1900 */
[----:B------:R-:W-:-:S04]  /*1e70*/  IADD3 R8, PT, PT, R4, 0x1, RZ ;  /* 0x0000000104087810 */ /* 0x000fc80007ffe0ff */
[----:B------:R-:W-:Y:S02]  /*1e80*/  ISETP.NE.AND P1, PT, R8, R3, PT ;  /* 0x000000030800720c */ /* 0x000fe40003f25270 */
[----:B------:R-:W1:Y:S11]  /*1e90*/  @P2 LDC.64 R8, c[0x0][0x380] ;  /* 0x0000e000ff082b82 */ /* 0x000e760000000a00 */
[----:B------:R-:W3:Y:S01]  /*1ea0*/  @P1 LDC.64 R14, c[0x0][0x3a8] ;  /* 0x0000ea00ff0e1b82 */ /* 0x000ee20000000a00 */
[----:B------:R-:W-:-:S05]  /*1eb0*/  @P1 IADD3 R11, P3, PT, R4, UR10, RZ ;  /* 0x0000000a040b1c10 */ /* 0x000fca000ff7e0ff */
[----:B------:R-:W-:Y:S02]  /*1ec0*/  @P1 IMAD.X R12, RZ, RZ, RZ, P3 ;  /* 0x000000ffff0c1224 */ /* 0x000fe400018e06ff */
[----:B0-----:R-:W0:Y:S01]  /*1ed0*/  @P1 LDC.64 R6, c[0x0][0x380] ;  /* 0x0000e000ff061b82 */ /* 0x001e220000000a00 */
[----:B-1----:R-:W-:Y:S01]  /*1ee0*/  @P2 IMAD.WIDE R8, R0, 0x4, R8 ;  /* 0x0000000400082825 */ /* 0x002fe200078e0208 */
[----:B---3--:R-:W-:-:S04]  /*1ef0*/  @P1 LEA R10, P3, R11, R14, 0x2 ;  /* 0x0000000e0b0a1211 */ /* 0x008fc800078610ff */
[----:B------:R-:W-:Y:S01]  /*1f00*/  @P1 LEA.HI.X R11, R11, R15, R12, 0x2, P3 ;  /* 0x0000000f0b0b1211 */ /* 0x000fe200018f140c */
[----:B--2---:R1:W-:Y:S05]  /*1f10*/  @P2 STG.E desc[UR8][R8.64], R5 ;  /* 0x0000000508002986 */ /* 0x0043ea000c101908 */
[----:B------:R-:W2:Y:S01]  /*1f20*/  @P1 LDG.E R11, desc[UR8][R10.64+0x4] ;  /* 0x000004080a0b1981 */ /* 0x000ea2000c1e1900 */
[----:B------:R-:W-:Y:S01]  /*1f30*/  @P2 IADD3 R12, PT, PT, R0, 0x1, RZ ;  /* 0x00000001000c2810 */ /* 0x000fe20007ffe0ff */
[----:B------:R-:W-:-:S04]  /*1f40*/  VIADD R4, R4, 0x2 ;  /* 0x0000000204047836 */ /* 0x000fc80000000000 */
[----:B------:R-:W-:-:S04]  /*1f50*/  @P2 IMAD.MOV.U32 R0, RZ, RZ, R12 ;  /* 0x000000ffff002224 */ /* 0x000fc800078e000c */
[C---:B0-----:R-:W-:Y:S01]  /*1f60*/  @P1 IMAD.WIDE R6, R0.reuse, 0x4, R6 ;  /* 0x0000000400061825 */ /* 0x041fe200078e0206 */
[----:B------:R-:W-:-:S04]  /*1f70*/  @P1 IADD3 R12, PT, PT, R0, 0x1, RZ ;  /* 0x00000001000c1810 */ /* 0x000fc80007ffe0ff */
[----:B------:R-:W-:Y:S01]  /*1f80*/  @P1 MOV R0, R12 ;  /* 0x0000000c00001202 */ /* 0x000fe20000000f00 */
[----:B--2---:R1:W-:Y:S06]  /*1f90*/  @P1 STG.E desc[UR8][R6.64], R11 ;  /* 0x0000000b06001986 */ /* 0x0043ec000c101908 */
.L_x_18:
[----:B------:R-:W-:-:S13]  /*1fa0*/  ISETP.EQ.OR P0, PT, R4, R3, !P0 ;  /* 0x000000030400720c */ /* 0x000fda0004702670 */
[----:B------:R-:W-:Y:S05]  /*1fb0*/  @P0 BRA `(.L_x_14) ;  /* 0x0000000000200947 */ /* 0x000fea0003800000 */
[----:B-1-3--:R-:W0:Y:S01]  /*1fc0*/  LDC.64 R6, c[0x0][0x3a8] ;  /* 0x0000ea00ff067b82 */ /* 0x00ae220000000a00 */
[----:B------:R-:W-:-:S04]  /*1fd0*/  VIADD R5, R4, UR10 ;  /* 0x0000000a04057c36 */ /* 0x000fc80008000000 */
[----:B0-----:R-:W-:-:S03]  /*1fe0*/  IMAD.WIDE.U32 R4, R5, 0x4, R6 ;  /* 0x0000000405047825 */ /* 0x001fc600078e0006 */
[----:B------:R-:W0:Y:S03]  /*1ff0*/  LDC.64 R6, c[0x0][0x380] ;  /* 0x0000e000ff067b82 */ /* 0x000e260000000a00 */
[----:B------:R-:W2:Y:S01]  /*2000*/  LDG.E R5, desc[UR8][R4.64] ;  /* 0x0000000804057981 */ /* 0x000ea2000c1e1900 */
[C---:B0-----:R-:W-:Y:S01]  /*2010*/  IMAD.WIDE R6, R0.reuse, 0x4, R6 ;  /* 0x0000000400067825 */ /* 0x041fe200078e0206 */
[----:B------:R-:W-:-:S04]  /*2020*/  IADD3 R0, PT, PT, R0, 0x1, RZ ;  /* 0x0000000100007810 */ /* 0x000fc80007ffe0ff */
[----:B--2---:R0:W-:Y:S03]  /*2030*/  STG.E desc[UR8][R6.64], R5 ;  /* 0x0000000506007986 */ /* 0x0041e6000c101908 */
.L_x_14:
[----:B------:R-:W-:Y:S05]  /*2040*/  BSYNC.RECONVERGENT B0 ;  /* 0x0000000000007941 */ /* 0x000fea0003800200 */
.L_x_13:
[----:B------:R-:W2:Y:S01]  /*2050*/  LDC R3, c[0x0][0x3b0] ;  /* 0x0000ec00ff037b82 */ /* 0x000ea20000000800 */
[----:B------:R-:W-:-:S06]  /*2060*/  UIADD3 UR5, UPT, UPT, UR4, 0x1, URZ ;  /* 0x0000000104057890 */ /* 0x000fcc000fffe0ff */
[----:B--2---:R-:W-:-:S13]  /*2070*/  ISETP.NE.AND P0, PT, R3, UR5, PT ;  /* 0x0000000503007c0c */ /* 0x004fda000bf05270 */
[----:B------:R-:W-:Y:S05]  /*2080*/  @!P0 EXIT ;  /* 0x000000000000894d */ /* 0x000fea0003800000 */
[----:B------:R-:W-:Y:S01]  /*2090*/  UMOV UR4, UR5 ;  /* 0x0000000500047c82 */ /* 0x000fe20008000000 */
[----:B------:R-:W-:Y:S05]  /*20a0*/  BRA `(.L_x_19) ;  /* 0xfffffff400247947 */ /* 0x000fea000383ffff */
.L_x_0:
[----:B------:R-:W-:-:S13]  /*20b0*/  ISETP.GE.AND P0, PT, R10, 0x1, PT ;  /* 0x000000010a00780c */ /* 0x000fda0003f06270 */
[----:B------:R-:W-:Y:S05]  /*20c0*/  @!P0 EXIT ;  /* 0x000000000000894d */ /* 0x000fea0003800000 */
[C---:B------:R-:W-:Y:S01]  /*20d0*/  LOP3.LUT R12, R10.reuse, 0xf, RZ, 0xc0, !PT ;  /* 0x0000000f0a0c7812 */ /* 0x040fe200078ec0ff */
[----:B------:R-:W-:Y:S01]  /*20e0*/  UMOV UR4, URZ ;  /* 0x000000ff00047c82 */ /* 0x000fe20008000000 */
[----:B------:R-:W-:-:S03]  /*20f0*/  LOP3.LUT R13, R10, 0x7, RZ, 0xc0, !PT ;  /* 0x000000070a0d7812 */ /* 0x000fc600078ec0ff */
[----:B------:R-:W-:Y:S01]  /*2100*/  VIADD R4, R12, 0xffffffff ;  /* 0xffffffff0c047836 */ /* 0x000fe20000000000 */
[----:B------:R-:W-:-:S04]  /*2110*/  IADD3 R5, PT, PT, R13, -0x1, RZ ;  /* 0xffffffff0d057810 */ /* 0x000fc80007ffe0ff */
[----:B------:R-:W-:Y:S02]  /*2120*/  ISETP.GE.U32.AND P0, PT, R4, 0x7, PT ;  /* 0x000000070400780c */ /* 0x000fe40003f06070 */
[----:B------:R-:W-:Y:S02]  /*2130*/  ISETP.GE.U32.AND P1, PT, R5, 0x3, PT ;  /* 0x000000030500780c */ /* 0x000fe40003f26070 */
[C---:B------:R-:W-:Y:S02]  /*2140*/  LOP3.LUT R4, R10.reuse, 0x7ffffff0, RZ, 0xc0, !PT ;  /* 0x7ffffff00a047812 */ /* 0x040fe400078ec0ff */
[----:B------:R-:W-:-:S09]  /*2150*/  LOP3.LUT R5, R10, 0x3, RZ, 0xc0, !PT ;  /* 0x000000030a057812 */ /* 0x000fd200078ec0ff */
.L_x_25:
[----:B01-34-:R-:W0:Y:S08]  /*2160*/  LDC R9, c[0x0][0x3b4] ;  /* 0x0000ed00ff097b82 */ /* 0x01be300000000800 */
[----:B------:R-:W0:Y:S08]  /*2170*/  LDC R8, c[0x0][0x3b8] ;  /* 0x0000ee00ff087b82 */ /* 0x000e300000000800 */
[----:B--2---:R-:W1:Y:S01]  /*2180*/  LDC.64 R6, c[0x0][0x3a8] ;  /* 0x0000ea00ff067b82 */ /* 0x004e620000000a00 */
[----:B0-----:R-:W-:-:S04]  /*2190*/  IMAD R9, R9, UR4, R8 ;  /* 0x0000000409097c24 */ /* 0x001fc8000f8e0208 */
[----:B-1----:R-:W-:-:S06]  /*21a0*/  IMAD.WIDE R6, R9, 0x4, R6 ;  /* 0x0000000409067825 */ /* 0x002fcc00078e0206 */
[----:B------:R-:W2:Y:S01]  /*21b0*/  LDG.E R7, desc[UR8][R6.64] ;  /* 0x0000000806077981 */ /* 0x000ea2000c1e1900 */
[----:B------:R-:W-:Y:S01]  /*21c0*/  BSSY.RECONVERGENT B0, `(.L_x_20) ;  /* 0x0000073000007945 */ /* 0x000fe20003800200 */
[----:B--2--5:R-:W-:-:S13]  /*21d0*/  ISETP.NE.AND P2, PT, R2, R7, PT ;  /* 0x000000070200720c */ /* 0x024fda0003f45270 */
[----:B------:R-:W-:Y:S05]  /*21e0*/  @P2 BRA `(.L_x_21) ;  /* 0x0000000400c02947 */ /* 0x000fea0003800000 */
[----:B------:R-:W0:Y:S01]  /*21f0*/  LDCU UR5, c[0x0][0x39c] ;  /* 0x00007380ff0577ac */ /* 0x000e220008000800 */
[----:B------:R-:W-:Y:S01]  /*2200*/  IMAD.MOV.U32 R6, RZ, RZ, RZ ;  /* 0x000000ffff067224 */ /* 0x000fe200078e00ff */
[----:B0-----:R-:W-:-:S09]  /*2210*/  UISETP.GE.U32.AND UP0, UPT, UR5, 0x10, UPT ;  /* 0x000000100500788c */ /* 0x001fd2000bf06070 */
[----:B------:R-:W-:Y:S05]  /*2220*/  BRA.U !UP0, `(.L_x_22) ;  /* 0x0000000108ac7547 */ /* 0x000fea000b800000 */
[----:B------:R-:W-:-:S05]  /*2230*/  UMOV UR5, URZ ;  /* 0x000000ff00057c82 */ /* 0x000fca0008000000 */
.L_x_23:
[----:B------:R-:W0:Y:S01]  /*2240*/  LDC.64 R6, c[0x0][0x390] ;  /* 0x0000e400ff067b82 */ /* 0x000e220000000a00 */
[----:B----4-:R-:W-:-:S05]  /*2250*/  IADD3 R9, PT, PT, R3, UR5, RZ ;  /* 0x0000000503097c10 */ /* 0x010fca000fffe0ff */
[----:B0-----:R-:W-:Y:S02]  /*2260*/  IMAD.WIDE R6, R9, 0x4, R6 ;  /* 0x0000000409067825 */ /* 0x001fe400078e0206 */
[----:B------:R-:W0:Y:S03]  /*2270*/  LDC.64 R8, c[0x0][0x380] ;  /* 0x0000e000ff087b82 */ /* 0x000e260000000a00 */
[----:B------:R-:W2:Y:S01]  /*2280*/  LDG.E R11, desc[UR8][R6.64] ;  /* 0x00000008060b7981 */ /* 0x000ea2000c1e1900 */
[----:B0-----:R-:W-:-:S05]  /*2290*/  IMAD.WIDE R8, R0, 0x4, R8 ;  /* 0x0000000400087825 */ /* 0x001fca00078e0208 */
        /* <DEDUP_REMOVED lines=30> */
[----:B------:R-:W-:Y:S01]  /*2480*/  UIADD3 UR5, UPT, UPT, UR5, 0x10, URZ ;  /* 0x0000001005057890 */ /* 0x000fe2000fffe0ff */
[----:B------:R-:W-:-:S05]  /*2490*/  VIADD R0, R0, 0x10 ;  /* 0x0000001000007836 */ /* 0x000fca0000000000 */
[----:B------:R-:W-:Y:S01]  /*24a0*/  ISETP.NE.AND P2, PT, R4, UR5, PT ;  /* 0x0000000504007c0c */ /* 0x000fe2000bf45270 */
[----:B--2---:R4:W-:-:S12]  /*24b0*/  STG.E desc[UR8][R8.64+0x3c], R19 ;  /* 0x00003c1308007986 */ /* 0x0049d8000c101908 */
[----:B------:R-:W-:Y:S05]  /*24c0*/  @P2 BRA `(.L_x_23) ;  /* 0xfffffffc005c2947 */ /* 0x000fea000383ffff */
[----:B------:R-:W-:-:S07]  /*24d0*/  MOV R6, R4 ;  /* 0x0000000400067202 */ /* 0x000fce0000000f00 */
.L_x_22:
[----:B------:R-:W-:-:S13]  /*24e0*/  ISETP.NE.AND P2, PT, R12, RZ, PT ;  /* 0x000000ff0c00720c */ /* 0x000fda0003f45270 */
[----:B------:R-:W-:Y:S05]  /*24f0*/  @!P2 BRA `(.L_x_21) ;  /* 0x0000000000fca947 */ /* 0x000fea0003800000 */
[----:B------:R-:W-:Y:S01]  /*2500*/  ISETP.NE.AND P2, PT, R13, RZ, PT ;  /* 0x000000ff0d00720c */ /* 0x000fe20003f45270 */
[----:B------:R-:W-:-:S12]  /*2510*/  @!P0 BRA `(.L_x_24) ;  /* 0x00000000005c8947 */ /* 0x000fd80003800000 */
        /* <DEDUP_REMOVED lines=20> */
[----:B------:R-:W-:Y:S01]  /*2660*/  IADD3 R6, PT, PT, R6, 0x8, RZ ;  /* 0x0000000806067810 */ /* 0x000fe20007ffe0ff */
[----:B------:R-:W-:-:S02]  /*2670*/  VIADD R0, R0, 0x8 ;  /* 0x0000000800007836 */ /* 0x000fc40000000000 */
[----:B---3--:R2:W-:Y:S05]  /*2680*/  STG.E desc[UR8][R10.64+0x1c], R15 ;  /* 0x00001c0f0a007986 */ /* 0x0085ea000c101908 */
.L_x_24:
[----:B------:R-:W-:Y:S05]  /*2690*/  @!P2 BRA `(.L_x_21) ;  /* 0x000000000094a947 */ /* 0x000fea0003800000 */
[----:B----4-:R-:W0:Y:S01]  /*26a0*/  @P1 LDC.64 R8, c[0x0][0x390] ;  /* 0x0000e400ff081b82 */ /* 0x010e220000000a00 */
[----:B--2---:R-:W-:-:S07]  /*26b0*/  @P1 IADD3 R7, PT, PT, R3, R6, RZ ;  /* 0x0000000603071210 */ /* 0x004fce0007ffe0ff */
        /* <DEDUP_REMOVED lines=11> */
[----:B------:R-:W-:Y:S01]  /*2770*/  IMAD.MOV.U32 R15, RZ, RZ, R0 ;  /* 0x000000ffff0f7224 */ /* 0x000fe200078e0000 */
[----:B------:R-:W-:Y:S01]  /*2780*/  @P1 IADD3 R0, PT, PT, R0, 0x4, RZ ;  /* 0x0000000400001810 */ /* 0x000fe20007ffe0ff */
[----:B------:R-:W-:-:S03]  /*2790*/  @P1 VIADD R6, R6, 0x4 ;  /* 0x0000000406061836 */ /* 0x000fc60000000000 */
[----:B------:R-:W-:Y:S01]  /*27a0*/  @P1 MOV R15, R0 ;  /* 0x00000000000f1202 */ /* 0x000fe20000000f00 */
[----:B--2---:R0:W-:Y:S06]  /*27b0*/  @P1 STG.E desc[UR8][R10.64+0xc], R21 ;  /* 0x00000c150a001986 */ /* 0x0041ec000c101908 */
[----:B------:R-:W-:Y:S05]  /*27c0*/  @!P2 BRA `(.L_x_21) ;  /* 0x000000000048a947 */ /* 0x000fea0003800000 */
[----:B------:R-:W1:Y:S01]  /*27d0*/  LDC.64 R8, c[0x0][0x390] ;  /* 0x0000e400ff087b82 */ /* 0x000e620000000a00 */
[----:B0-----:R-:W-:-:S04]  /*27e0*/  IMAD.IADD R7, R3, 0x1, R6 ;  /* 0x0000000103077824 */ /* 0x001fc800078e0206 */
[----:B-1----:R-:W-:-:S03]  /*27f0*/  IMAD.WIDE R6, R7, 0x4, R8 ;  /* 0x0000000407067825 */ /* 0x002fc600078e0208 */
[----:B------:R-:W0:Y:S02]  /*2800*/  LDC.64 R8, c[0x0][0x380] ;  /* 0x0000e000ff087b82 */ /* 0x000e240000000a00 */
[----:B------:R-:W2:Y:S01]  /*2810*/  LDG.E R11, desc[UR8][R6.64] ;  /* 0x00000008060b7981 */ /* 0x000ea2000c1e1900 */
[----:B------:R-:W-:Y:S02]  /*2820*/  ISETP.NE.AND P2, PT, R5, 0x1, PT ;  /* 0x000000010500780c */ /* 0x000fe40003f45270 */
[C---:B------:R-:W-:Y:S01]  /*2830*/  IADD3 R0, PT, PT, R15.reuse, 0x1, RZ ;  /* 0x000000010f007810 */ /* 0x040fe20007ffe0ff */
[----:B0-----:R-:W-:-:S05]  /*2840*/  IMAD.WIDE R8, R15, 0x4, R8 ;  /* 0x000000040f087825 */ /* 0x001fca00078e0208 */
[----:B--2---:R1:W-:Y:S05]  /*2850*/  STG.E desc[UR8][R8.64], R11 ;  /* 0x0000000b08007986 */ /* 0x0043ea000c101908 */
[----:B------:R-:W-:Y:S05]  /*2860*/  @!P2 BRA `(.L_x_21) ;  /* 0x000000000020a947 */ /* 0x000fea0003800000 */
[----:B-1----:R-:W2:Y:S01]  /*2870*/  LDG.E R11, desc[UR8][R6.64+0x4] ;  /* 0x00000408060b7981 */ /* 0x002ea2000c1e1900 */
[----:B------:R-:W-:Y:S01]  /*2880*/  ISETP.NE.AND P2, PT, R5, 0x2, PT ;  /* 0x000000020500780c */ /* 0x000fe20003f45270 */
[----:B------:R-:W-:Y:S02]  /*2890*/  VIADD R0, R15, 0x2 ;  /* 0x000000020f007836 */ /* 0x000fe40000000000 */
[----:B--2---:R3:W-:Y:S10]  /*28a0*/  STG.E desc[UR8][R8.64+0x4], R11 ;  /* 0x0000040b08007986 */ /* 0x0047f4000c101908 */
[----:B------:R-:W-:Y:S05]  /*28b0*/  @!P2 BRA `(.L_x_21) ;  /* 0x00000000000ca947 */ /* 0x000fea0003800000 */
[----:B------:R-:W2:Y:S01]  /*28c0*/  LDG.E R7, desc[UR8][R6.64+0x8] ;  /* 0x0000080806077981 */ /* 0x000ea2000c1e1900 */
[----:B------:R-:W-:-:S03]  /*28d0*/  IADD3 R0, PT, PT, R15, 0x3, RZ ;  /* 0x000000030f007810 */ /* 0x000fc60007ffe0ff */
[----:B--2---:R0:W-:Y:S04]  /*28e0*/  STG.E desc[UR8][R8.64+0x8], R7 ;  /* 0x0000080708007986 */ /* 0x0041e8000c101908 */
.L_x_21:
[----:B------:R-:W-:Y:S05]  /*28f0*/  BSYNC.RECONVERGENT B0 ;  /* 0x0000000000007941 */ /* 0x000fea0003800200 */
.L_x_20:
[----:B------:R-:W5:Y:S01]  /*2900*/  LDC R6, c[0x0][0x3b0] ;  /* 0x0000ec00ff067b82 */ /* 0x000f620000000800 */
[----:B------:R-:W-:-:S06]  /*2910*/  UIADD3 UR5, UPT, UPT, UR4, 0x1, URZ ;  /* 0x0000000104057890 */ /* 0x000fcc000fffe0ff */
[----:B-----5:R-:W-:-:S13]  /*2920*/  ISETP.NE.AND P2, PT, R6, UR5, PT ;  /* 0x0000000506007c0c */ /* 0x020fda000bf45270 */
[----:B------:R-:W-:Y:S05]  /*2930*/  @!P2 EXIT ;  /* 0x000000000000a94d */ /* 0x000fea0003800000 */
[----:B------:R-:W-:Y:S01]  /*2940*/  UMOV UR4, UR5 ;  /* 0x0000000500047c82 */ /* 0x000fe20008000000 */
[----:B------:R-:W-:Y:S05]  /*2950*/  BRA `(.L_x_25) ;  /* 0xfffffff800007947 */ /* 0x000fea000383ffff */
.L_x_26:
[----:B------:R-:W-:-:S00]  /*2960*/  BRA `(.L_x_26) ;  /* 0xfffffffc00fc7947 */ /* 0x000fc0000383ffff */
[----:B------:R-:W-:-:S00]  /*2970*/  NOP ;  /* 0x0000000000007918 */ /* 0x000fc00000000000 */
        /* <DEDUP_REMOVED lines=8> */
.L_x_61:


//--------------------- .text._Z28gpu_get_join_size_per_threadPiS_iiiS_iii --------------------------
	.section	.text._Z28gpu_get_join_size_per_threadPiS_iiiS_iii,"ax",@progbits
	.align	128
        .global         _Z28gpu_get_join_size_per_threadPiS_iiiS_iii
        .type           _Z28gpu_get_join_size_per_threadPiS_iiiS_iii,@function
        .size           _Z28gpu_get_join_size_per_threadPiS_iiiS_iii,(.L_x_62 - _Z28gpu_get_join_size_per_threadPiS_iiiS_iii)
        .other          _Z28gpu_get_join_size_per_threadPiS_iiiS_iii,@"STO_CUDA_ENTRY STV_DEFAULT"
_Z28gpu_get_join_size_per_threadPiS_iiiS_iii:
.text._Z28gpu_get_join_size_per_threadPiS_iiiS_iii:
[----:B------:R-:W-:Y:S01]  /*0000*/  LDC R1, c[0x0][0x37c] ;  /* 0x0000df00ff017b82 */ /* 0x000fe20000000800 */
[----:B------:R-:W0:Y:S07]  /*0010*/  S2R R3, SR_TID.X ;  /* 0x0000000000037919 */ /* 0x000e2e0000002100 */
[----:B------:R-:W1:Y:S01]  /*0020*/  LDC.64 R12, c[0x0][0x3a8] ;  /* 0x0000ea00ff0c7b82 */ /* 0x000e620000000a00 */
[----:B------:R-:W2:Y:S01]  /*0030*/  LDCU UR7, c[0x0][0x398] ;  /* 0x00007300ff0777ac */ /* 0x000ea20008000800 */
[----:B------:R-:W-:Y:S01]  /*0040*/  IMAD.MOV.U32 R8, RZ, RZ, RZ ;  /* 0x000000ffff087224 */ /* 0x000fe200078e00ff */
[----:B------:R-:W3:Y:S05]  /*0050*/  LDCU.64 UR4, c[0x0][0x358] ;  /* 0x00006b00ff0477ac */ /* 0x000eea0008000a00 */
[----:B------:R-:W0:Y:S08]  /*0060*/  S2UR UR6, SR_CTAID.X ;  /* 0x00000000000679c3 */ /* 0x000e300000002500 */
[----:B------:R-:W0:Y:S08]  /*0070*/  LDC R0, c[0x0][0x360] ;  /* 0x0000d800ff007b82 */ /* 0x000e300000000800 */
[----:B------:R-:W2:Y:S01]  /*0080*/  LDC R4, c[0x0][0x394] ;  /* 0x0000e500ff047b82 */ /* 0x000ea20000000800 */
[----:B-1----:R-:W-:-:S07]  /*0090*/  ISETP.GE.AND P0, PT, R12, 0x1, PT ;  /* 0x000000010c00780c */ /* 0x002fce0003f06270 */
[----:B------:R-:W1:Y:S01]  /*00a0*/  LDC.64 R6, c[0x0][0x388] ;  /* 0x0000e200ff067b82 */ /* 0x000e620000000a00 */
[----:B0-----:R-:W-:-:S04]  /*00b0*/  IMAD R0, R0, UR6, R3 ;  /* 0x0000000600007c24 */ /* 0x001fc8000f8e0203 */
[----:B--2---:R-:W-:-:S04]  /*00c0*/  IMAD R3, R0, R4, UR7 ;  /* 0x0000000700037e24 */ /* 0x004fc8000f8e0204 */
[----:B-1----:R-:W-:Y:S01]  /*00d0*/  IMAD.WIDE R6, R3, 0x4, R6 ;  /* 0x0000000403067825 */ /* 0x002fe200078e0206 */
[----:B---3--:R-:W-:Y:S06]  /*00e0*/  @!P0 BRA `(.L_x_27) ;  /* 0x0000000800bc8947 */ /* 0x008fec0003800000 */
[C---:B------:R-:W-:Y:S01]  /*00f0*/  ISETP.GE.U32.AND P1, PT, R12.reuse, 0x10, PT ;  /* 0x000000100c00780c */ /* 0x040fe20003f26070 */
[----:B------:R0:W5:Y:S01]  /*0100*/  LDG.E R2, desc[UR4][R6.64] ;  /* 0x0000000406027981 */ /* 0x000162000c1e1900 */
[----:B------:R-:W-:Y:S01]  /*0110*/  LOP3.LUT R3, R12, 0xf, RZ, 0xc0, !PT ;  /* 0x0000000f0c037812 */ /* 0x000fe200078ec0ff */
[----:B------:R-:W-:Y:S01]  /*0120*/  IMAD.MOV.U32 R5, RZ, RZ, RZ ;  /* 0x000000ffff057224 */ /* 0x000fe200078e00ff */
[----:B------:R-:W-:Y:S01]  /*0130*/  IADD3 R4, PT, PT, R4, -0x1, R13 ;  /* 0xffffffff04047810 */ /* 0x000fe20007ffe00d */
[----:B------:R-:W-:Y:S01]  /*0140*/  IMAD.MOV.U32 R8, RZ, RZ, RZ ;  /* 0x000000ffff087224 */ /* 0x000fe200078e00ff */
[----:B------:R-:W-:-:S07]  /*0150*/  ISETP.NE.AND P0, PT, R3, RZ, PT ;  /* 0x000000ff0300720c */ /* 0x000fce0003f05270 */
[----:B0-----:R-:W-:Y:S06]  /*0160*/  @!P1 BRA `(.L_x_28) ;  /* 0x0000000400449947 */ /* 0x001fec0003800000 */
[----:B------:R-:W0:Y:S01]  /*0170*/  LDC R6, c[0x0][0x3b0] ;  /* 0x0000ec00ff067b82 */ /* 0x000e220000000800 */
[----:B------:R-:W-:Y:S01]  /*0180*/  LOP3.LUT R5, R12, 0x7ffffff0, RZ, 0xc0, !PT ;  /* 0x7ffffff00c057812 */ /* 0x000fe200078ec0ff */
[----:B------:R-:W-:-:S04]  /*0190*/  IMAD.MOV.U32 R8, RZ, RZ, RZ ;  /* 0x000000ffff087224 */ /* 0x000fc800078e00ff */
[----:B------:R-:W-:Y:S02]  /*01a0*/  IMAD.MOV R7, RZ, RZ, -R5 ;  /* 0x000000ffff077224 */ /* 0x000fe400078e0a05 */
[----:B------:R-:W1:Y:S05]  /*01b0*/  LDC.64 R14, c[0x0][0x3a0] ;  /* 0x0000e800ff0e7b82 */ /* 0x000e6a0000000a00 */
.L_x_29:
[----:B01----:R-:W-:-:S04]  /*01c0*/  IMAD.WIDE R16, R6, 0x4, R14 ;  /* 0x0000000406107825 */ /* 0x003fc800078e020e */
[C---:B------:R-:W-:Y:S02]  /*01d0*/  IMAD.WIDE R20, R13.reuse, 0x4, R16 ;  /* 0x000000040d147825 */ /* 0x040fe400078e0210 */
[----:B------:R-:W2:Y:S04]  /*01e0*/  LDG.E R17, desc[UR4][R16.64] ;  /* 0x0000000410117981 */ /* 0x000ea8000c1e1900 */
[----:B------:R-:W3:Y:S01]  /*01f0*/  LDG.E R9, desc[UR4][R20.64] ;  /* 0x0000000414097981 */ /* 0x000ee2000c1e1900 */
[----:B------:R-:W-:-:S05]  /*0200*/  IMAD.WIDE R24, R13, 0x4, R20 ;  /* 0x000000040d187825 */ /* 0x000fca00078e0214 */
[----:B------:R0:W4:Y:S01]  /*0210*/  LDG.E R26, desc[UR4][R24.64] ;  /* 0x00000004181a7981 */ /* 0x000122000c1e1900 */
[----:B------:R-:W-:-:S04]  /*0220*/  IMAD.WIDE R28, R13, 0x4, R24 ;  /* 0x000000040d1c7825 */ /* 0x000fc800078e0218 */
[----:B------:R-:W-:-:S04]  /*0230*/  IMAD.WIDE R10, R13, 0x4, R28 ;  /* 0x000000040d0a7825 */ /* 0x000fc800078e021c */
[C---:B------:R-:W-:Y:S02]  /*0240*/  IMAD.WIDE R22, R13.reuse, 0x4, R10 ;  /* 0x000000040d167825 */ /* 0x040fe400078e020a */
[----:B------:R-:W4:Y:S02]  /*0250*/  LDG.E R10, desc[UR4][R10.64] ;  /* 0x000000040a0a7981 */ /* 0x000f24000c1e1900 */
[C---:B------:R-:W-:Y:S02]  /*0260*/  IMAD.WIDE R18, R13.reuse, 0x4, R22 ;  /* 0x000000040d127825 */ /* 0x040fe400078e0216 */
[----:B------:R1:W4:Y:S01]  /*0270*/  LDG.E R11, desc[UR4][R22.64] ;  /* 0x00000004160b7981 */ /* 0x000322000c1e1900 */
[C---:B--2--5:R-:W-:Y:S01]  /*0280*/  ISETP.NE.AND P1, PT, R2.reuse, R17, PT ;  /* 0x000000110200720c */ /* 0x064fe20003f25270 */
[----:B------:R-:W-:Y:S02]  /*0290*/  IMAD.WIDE R16, R13, 0x4, R18 ;  /* 0x000000040d107825 */ /* 0x000fe400078e0212 */
[----:B------:R-:W2:Y:S01]  /*02a0*/  LDG.E R18, desc[UR4][R18.64] ;  /* 0x0000000412127981 */ /* 0x000ea2000c1e1900 */
[----:B---3--:R-:W-:-:S02]  /*02b0*/  ISETP.NE.AND P2, PT, R2, R9, PT ;  /* 0x000000090200720c */ /* 0x008fc40003f45270 */
[C---:B------:R-:W-:Y:S02]  /*02c0*/  SEL R9, R4.reuse, RZ, !P1 ;  /* 0x000000ff04097207 */ /* 0x040fe40004800000 */
[----:B------:R-:W-:-:S04]  /*02d0*/  SEL R20, R4, RZ, !P2 ;  /* 0x000000ff04147207 */ /* 0x000fc80005000000 */
[----:B------:R-:W-:Y:S01]  /*02e0*/  IADD3 R8, PT, PT, R20, R9, R8 ;  /* 0x0000000914087210 */ /* 0x000fe20007ffe008 */
[C---:B------:R-:W-:Y:S01]  /*02f0*/  IMAD.WIDE R20, R13.reuse, 0x4, R16 ;  /* 0x000000040d147825 */ /* 0x040fe200078e0210 */
[----:B------:R-:W3:Y:S04]  /*0300*/  LDG.E R9, desc[UR4][R28.64] ;  /* 0x000000041c097981 */ /* 0x000ee8000c1e1900 */
[----:B------:R4:W2:Y:S01]  /*0310*/  LDG.E R19, desc[UR4][R16.64] ;  /* 0x0000000410137981 */ /* 0x0008a2000c1e1900 */
[----:B0-----:R-:W-:-:S03]  /*0320*/  IMAD.WIDE R24, R13, 0x4, R20 ;  /* 0x000000040d187825 */ /* 0x001fc600078e0214 */
[----:B------:R-:W2:Y:S01]  /*0330*/  LDG.E R20, desc[UR4][R20.64] ;  /* 0x0000000414147981 */ /* 0x000ea2000c1e1900 */
[----:B-1----:R-:W-:-:S04]  /*0340*/  IMAD.WIDE R22, R13, 0x4, R24 ;  /* 0x000000040d167825 */ /* 0x002fc800078e0218 */
[C---:B----4-:R-:W-:Y:S01]  /*0350*/  IMAD.WIDE R16, R13.reuse, 0x4, R22 ;  /* 0x000000040d107825 */ /* 0x050fe200078e0216 */
[----:B------:R0:W4:Y:S04]  /*0360*/  LDG.E R21, desc[UR4][R24.64] ;  /* 0x0000000418157981 */ /* 0x000128000c1e1900 */
[----:B------:R-:W4:Y:S01]  /*0370*/  LDG.E R22, desc[UR4][R22.64] ;  /* 0x0000000416167981 */ /* 0x000f22000c1e1900 */
[----:B0-----:R-:W-:-:S03]  /*0380*/  IMAD.WIDE R24, R13, 0x4, R16 ;  /* 0x000000040d187825 */ /* 0x001fc600078e0210 */
[----:B------:R0:W4:Y:S02]  /*0390*/  LDG.E R23, desc[UR4][R16.64] ;  /* 0x0000000410177981 */ /* 0x000124000c1e1900 */
[C---:B0-----:R-:W-:Y:S02]  /*03a0*/  IMAD.WIDE R16, R13.reuse, 0x4, R24 ;  /* 0x000000040d107825 */ /* 0x041fe400078e0218 */
[----:B------:R-:W4:Y:S04]  /*03b0*/  LDG.E R24, desc[UR4][R24.64] ;  /* 0x0000000418187981 */ /* 0x000f28000c1e1900 */
[----:B------:R0:W4:Y:S02]  /*03c0*/  LDG.E R25, desc[UR4][R16.64] ;  /* 0x0000000410197981 */ /* 0x000124000c1e1900 */
[----:B0-----:R-:W-:-:S05]  /*03d0*/  IMAD.WIDE R16, R13, 0x4, R16 ;  /* 0x000000040d107825 */ /* 0x001fca00078e0210 */
[----:B------:R0:W4:Y:S02]  /*03e0*/  LDG.E R27, desc[UR4][R16.64] ;  /* 0x00000004101b7981 */ /* 0x000124000c1e1900 */
[----:B0-----:R-:W-:-:S05]  /*03f0*/  IMAD.WIDE R16, R13, 0x4, R16 ;  /* 0x000000040d107825 */ /* 0x001fca00078e0210 */
[----:B------:R-:W4:Y:S01]  /*0400*/  LDG.E R29, desc[UR4][R16.64] ;  /* 0x00000004101d7981 */ /* 0x000f22000c1e1900 */
[C---:B------:R-:W-:Y:S02]  /*0410*/  ISETP.NE.AND P2, PT, R2.reuse, R26, PT ;  /* 0x0000001a0200720c */ /* 0x040fe40003f45270 */
[C---:B------:R-:W-:Y:S01]  /*0420*/  ISETP.NE.AND P1, PT, R2.reuse, R10, PT ;  /* 0x0000000a0200720c */ /* 0x040fe20003f25270 */
[----:B------:R-:W-:Y:S02]  /*0430*/  VIADD R7, R7, 0x10 ;  /* 0x0000001007077836 */ /* 0x000fe40000000000 */
[----:B------:R-:W-:Y:S01]  /*0440*/  IMAD R6, R13, 0x10, R6 ;  /* 0x000000100d067824 */ /* 0x000fe200078e0206 */
[----:B---3--:R-:W-:Y:S02]  /*0450*/  ISETP.NE.AND P3, PT, R2, R9, PT ;  /* 0x000000090200720c */ /* 0x008fe40003f65270 */
[C---:B------:R-:W-:Y:S02]  /*0460*/  SEL R9, R4.reuse, RZ, !P2 ;  /* 0x000000ff04097207 */ /* 0x040fe40005000000 */
[----:B------:R-:W-:-:S02]  /*0470*/  SEL R10, R4, RZ, !P3 ;  /* 0x000000ff040a7207 */ /* 0x000fc40005800000 */
[----:B------:R-:W-:Y:S02]  /*0480*/  ISETP.NE.AND P2, PT, R2, R11, PT ;  /* 0x0000000b0200720c */ /* 0x000fe40003f45270 */
[----:B------:R-:W-:Y:S02]  /*0490*/  IADD3 R8, PT, PT, R10, R9, R8 ;  /* 0x000000090a087210 */ /* 0x000fe40007ffe008 */
[C---:B------:R-:W-:Y:S02]  /*04a0*/  SEL R9, R4.reuse, RZ, !P1 ;  /* 0x000000ff04097207 */ /* 0x040fe40004800000 */
[----:B------:R-:W-:Y:S02]  /*04b0*/  SEL R10, R4, RZ, !P2 ;  /* 0x000000ff040a7207 */ /* 0x000fe40005000000 */
[C---:B--2---:R-:W-:Y:S02]  /*04c0*/  ISETP.NE.AND P1, PT, R2.reuse, R18, PT ;  /* 0x000000120200720c */ /* 0x044fe40003f25270 */
[----:B------:R-:W-:-:S02]  /*04d0*/  ISETP.NE.AND P2, PT, R2, R19, PT ;  /* 0x000000130200720c */ /* 0x000fc40003f45270 */
[----:B------:R-:W-:Y:S02]  /*04e0*/  IADD3 R8, PT, PT, R10, R9, R8 ;  /* 0x000000090a087210 */ /* 0x000fe40007ffe008 */
[C---:B------:R-:W-:Y:S02]  /*04f0*/  SEL R9, R4.reuse, RZ, !P1 ;  /* 0x000000ff04097207 */ /* 0x040fe40004800000 */
[----:B------:R-:W-:Y:S02]  /*0500*/  SEL R10, R4, RZ, !P2 ;  /* 0x000000ff040a7207 */ /* 0x000fe40005000000 */
[C---:B------:R-:W-:Y:S02]  /*0510*/  ISETP.NE.AND P1, PT, R2.reuse, R20, PT ;  /* 0x000000140200720c */ /* 0x040fe40003f25270 */
[----:B----4-:R-:W-:Y:S02]  /*0520*/  ISETP.NE.AND P2, PT, R2, R21, PT ;  /* 0x000000150200720c */ /* 0x010fe40003f45270 */
[----:B------:R-:W-:-:S02]  /*0530*/  IADD3 R8, PT, PT, R10, R9, R8 ;  /* 0x000000090a087210 */ /* 0x000fc40007ffe008 */
[C---:B------:R-:W-:Y:S02]  /*0540*/  SEL R9, R4.reuse, RZ, !P1 ;  /* 0x000000ff04097207 */ /* 0x040fe40004800000 */
[----:B------:R-:W-:Y:S02]  /*0550*/  SEL R10, R4, RZ, !P2 ;  /* 0x000000ff040a7207 */ /* 0x000fe40005000000 */
[C---:B------:R-:W-:Y:S02]  /*0560*/  ISETP.NE.AND P1, PT, R2.reuse, R22, PT ;  /* 0x000000160200720c */ /* 0x040fe40003f25270 */
[----:B------:R-:W-:Y:S02]  /*0570*/  ISETP.NE.AND P2, PT, R2, R23, PT ;  /* 0x000000170200720c */ /* 0x000fe40003f45270 */
[----:B------:R-:W-:Y:S02]  /*0580*/  IADD3 R8, PT, PT, R10, R9, R8 ;  /* 0x000000090a087210 */ /* 0x000fe40007ffe008 */
[----:B------:R-:W-:-:S02]  /*0590*/  ISETP.NE.AND P3, PT, R7, RZ, PT ;  /* 0x000000ff0700720c */ /* 0x000fc40003f65270 */
[C---:B------:R-:W-:Y:S02]  /*05a0*/  SEL R9, R4.reuse, RZ, !P1 ;  /* 0x000000ff04097207 */ /* 0x040fe40004800000 */
[----:B------:R-:W-:Y:S02]  /*05b0*/  SEL R10, R4, RZ, !P2 ;  /* 0x000000ff040a7207 */ /* 0x000fe40005000000 */
[----:B------:R-:W-:Y:S02]  /*05c0*/  ISETP.NE.AND P1, PT, R2, R24, PT ;  /* 0x000000180200720c */ /* 0x000fe40003f25270 */
[----:B------:R-:W-:Y:S02]  /*05d0*/  IADD3 R8, PT, PT, R10, R9, R8 ;  /* 0x000000090a087210 */ /* 0x000fe40007ffe008 */
[----:B------:R-:W-:Y:S02]  /*05e0*/  SEL R9, R4, RZ, !P1 ;  /* 0x000000ff04097207 */ /* 0x000fe40004800000 */
[----:B------:R-:W-:-:S04]  /*05f0*/  ISETP.NE.AND P2, PT, R2, R25, PT ;  /* 0x000000190200720c */ /* 0x000fc80003f45270 */
[----:B------:R-:W-:-:S04]  /*0600*/  SEL R10, R4, RZ, !P2 ;  /* 0x000000ff040a7207 */ /* 0x000fc80005000000 */
[----:B------:R-:W-:Y:S02]  /*0610*/  IADD3 R8, PT, PT, R10, R9, R8 ;  /* 0x000000090a087210 */ /* 0x000fe40007ffe008 */
[----:B------:R-:W-:-:S04]  /*0620*/  ISETP.NE.AND P1, PT, R2, R27, PT ;  /* 0x0000001b0200720c */ /* 0x000fc80003f25270 */
[----:B------:R-:W-:Y:S02]  /*0630*/  SEL R9, R4, RZ, !P1 ;  /* 0x000000ff04097207 */ /* 0x000fe40004800000 */
[----:B------:R-:W-:-:S04]  /*0640*/  ISETP.NE.AND P2, PT, R2, R29, PT ;  /* 0x0000001d0200720c */ /* 0x000fc80003f45270 */
[----:B------:R-:W-:-:S04]  /*0650*/  SEL R10, R4, RZ, !P2 ;  /* 0x000000ff040a7207 */ /* 0x000fc80005000000 */
[----:B------:R-:W-:Y:S01]  /*0660*/  IADD3 R8, PT, PT, R10, R9, R8 ;  /* 0x000000090a087210 */ /* 0x000fe20007ffe008 */
[----:B------:R-:W-:Y:S06]  /*0670*/  @P3 BRA `(.L_x_29) ;  /* 0xfffffff800d03947 */ /* 0x000fec000383ffff */
.L_x_28:
[----:B------:R-:W-:Y:S05]  /*0680*/  @!P0 BRA `(.L_x_27) ;  /* 0x0000000400548947 */ /* 0x000fea0003800000 */
[----:B------:R-:W-:Y:S02]  /*0690*/  ISETP.GE.U32.AND P1, PT, R3, 0x8, PT ;  /* 0x000000080300780c */ /* 0x000fe40003f26070 */
[----:B------:R-:W-:-:S04]  /*06a0*/  LOP3.LUT R9, R12, 0x7, RZ, 0xc0, !PT ;  /* 0x000000070c097812 */ /* 0x000fc800078ec0ff */
[----:B------:R-:W-:-:S07]  /*06b0*/  ISETP.NE.AND P0, PT, R9, RZ, PT ;  /* 0x000000ff0900720c */ /* 0x000fce0003f05270 */
[----:B------:R-:W-:Y:S06]  /*06c0*/  @!P1 BRA `(.L_x_30) ;  /* 0x0000000000a09947 */ /* 0x000fec0003800000 */
[----:B------:R-:W0:Y:S08]  /*06d0*/  LDC R6, c[0x0][0x3b0] ;  /* 0x0000ec00ff067b82 */ /* 0x000e300000000800 */
[----:B------:R-:W1:Y:S01]  /*06e0*/  LDC.64 R22, c[0x0][0x3a0] ;  /* 0x0000e800ff167b82 */ /* 0x000e620000000a00 */
[----:B0-----:R-:W-:-:S04]  /*06f0*/  IMAD R3, R5, R13, R6 ;  /* 0x0000000d05037224 */ /* 0x001fc800078e0206 */
[----:B-1----:R-:W-:-:S05]  /*0700*/  IMAD.WIDE R22, R3, 0x4, R22 ;  /* 0x0000000403167825 */ /* 0x002fca00078e0216 */
[----:B------:R-:W2:Y:S01]  /*0710*/  LDG.E R3, desc[UR4][R22.64] ;  /* 0x0000000416037981 */ /* 0x000ea2000c1e1900 */
[----:B------:R-:W-:-:S04]  /*0720*/  IMAD.WIDE R24, R13, 0x4, R22 ;  /* 0x000000040d187825 */ /* 0x000fc800078e0216 */
[C---:B------:R-:W-:Y:S02]  /*0730*/  IMAD.WIDE R10, R13.reuse, 0x4, R24 ;  /* 0x000000040d0a7825 */ /* 0x040fe400078e0218 */
[----:B------:R-:W3:Y:S02]  /*0740*/  LDG.E R25, desc[UR4][R24.64] ;  /* 0x0000000418197981 */ /* 0x000ee4000c1e1900 */
[C---:B------:R-:W-:Y:S02]  /*0750*/  IMAD.WIDE R14, R13.reuse, 0x4, R10 ;  /* 0x000000040d0e7825 */ /* 0x040fe400078e020a */
[----:B------:R0:W4:Y:S02]  /*0760*/  LDG.E R11, desc[UR4][R10.64] ;  /* 0x000000040a0b7981 */ /* 0x000124000c1e1900 */
[C---:B------:R-:W-:Y:S02]  /*0770*/  IMAD.WIDE R6, R13.reuse, 0x4, R14 ;  /* 0x000000040d067825 */ /* 0x040fe400078e020e */
[----:B------:R-:W4:Y:S02]  /*0780*/  LDG.E R15, desc[UR4][R14.64] ;  /* 0x000000040e0f7981 */ /* 0x000f24000c1e1900 */
[----:B------:R-:W-:-:S02]  /*0790*/  IMAD.WIDE R16, R13, 0x4, R6 ;  /* 0x000000040d107825 */ /* 0x000fc400078e0206 */
[----:B------:R1:W4:Y:S02]  /*07a0*/  LDG.E R27, desc[UR4][R6.64] ;  /* 0x00000004061b7981 */ /* 0x000324000c1e1900 */
[C---:B------:R-:W-:Y:S02]  /*07b0*/  IMAD.WIDE R18, R13.reuse, 0x4, R16 ;  /* 0x000000040d127825 */ /* 0x040fe400078e0210 */
[----:B------:R-:W4:Y:S02]  /*07c0*/  LDG.E R17, desc[UR4][R16.64] ;  /* 0x0000000410117981 */ /* 0x000f24000c1e1900 */
[----:B------:R-:W-:Y:S02]  /*07d0*/  IMAD.WIDE R20, R13, 0x4, R18 ;  /* 0x000000040d147825 */ /* 0x000fe400078e0212 */
[----:B------:R-:W4:Y:S04]  /*07e0*/  LDG.E R19, desc[UR4][R18.64] ;  /* 0x0000000412137981 */ /* 0x000f28000c1e1900 */
[----:B------:R-:W4:Y:S01]  /*07f0*/  LDG.E R21, desc[UR4][R20.64] ;  /* 0x0000000414157981 */ /* 0x000f22000c1e1900 */
[----:B------:R-:W-:Y:S01]  /*0800*/  VIADD R5, R5, 0x8 ;  /* 0x0000000805057836 */ /* 0x000fe20000000000 */
[----:B--2--5:R-:W-:-:S04]  /*0810*/  ISETP.NE.AND P1, PT, R2, R3, PT ;  /* 0x000000030200720c */ /* 0x024fc80003f25270 */
[----:B------:R-:W-:Y:S02]  /*0820*/  SEL R3, R4, RZ, !P1 ;  /* 0x000000ff04037207 */ /* 0x000fe40004800000 */
[----:B---3--:R-:W-:-:S04]  /*0830*/  ISETP.NE.AND P2, PT, R2, R25, PT ;  /* 0x000000190200720c */ /* 0x008fc80003f45270 */
[----:B0-----:R-:W-:Y:S02]  /*0840*/  SEL R10, R4, RZ, !P2 ;  /* 0x000000ff040a7207 */ /* 0x001fe40005000000 */
[----:B----4-:R-:W-:Y:S02]  /*0850*/  ISETP.NE.AND P1, PT, R2, R11, PT ;  /* 0x0000000b0200720c */ /* 0x010fe40003f25270 */
[----:B------:R-:W-:Y:S02]  /*0860*/  IADD3 R3, PT, PT, R10, R3, R8 ;  /* 0x000000030a037210 */ /* 0x000fe40007ffe008 */
[----:B------:R-:W-:Y:S02]  /*0870*/  ISETP.NE.AND P2, PT, R2, R15, PT ;  /* 0x0000000f0200720c */ /* 0x000fe40003f45270 */
[C---:B-1----:R-:W-:Y:S02]  /*0880*/  SEL R6, R4.reuse, RZ, !P1 ;  /* 0x000000ff04067207 */ /* 0x042fe40004800000 */
[----:B------:R-:W-:-:S02]  /*0890*/  SEL R7, R4, RZ, !P2 ;  /* 0x000000ff04077207 */ /* 0x000fc40005000000 */
[C---:B------:R-:W-:Y:S02]  /*08a0*/  ISETP.NE.AND P1, PT, R2.reuse, R27, PT ;  /* 0x0000001b0200720c */ /* 0x040fe40003f25270 */
[----:B------:R-:W-:Y:S02]  /*08b0*/  IADD3 R3, PT, PT, R7, R6, R3 ;  /* 0x0000000607037210 */ /* 0x000fe40007ffe003 */
[----:B------:R-:W-:Y:S02]  /*08c0*/  ISETP.NE.AND P2, PT, R2, R17, PT ;  /* 0x000000110200720c */ /* 0x000fe40003f45270 */
[C---:B------:R-:W-:Y:S02]  /*08d0*/  SEL R6, R4.reuse, RZ, !P1 ;  /* 0x000000ff04067207 */ /* 0x040fe40004800000 */
[----:B------:R-:W-:Y:S02]  /*08e0*/  SEL R7, R4, RZ, !P2 ;  /* 0x000000ff04077207 */ /* 0x000fe40005000000 */
[----:B------:R-:W-:-:S02]  /*08f0*/  ISETP.NE.AND P1, PT, R2, R19, PT ;  /* 0x000000130200720c */ /* 0x000fc40003f25270 */
[----:B------:R-:W-:Y:S02]  /*0900*/  ISETP.NE.AND P2, PT, R2, R21, PT ;  /* 0x000000150200720c */ /* 0x000fe40003f45270 */
[----:B------:R-:W-:Y:S02]  /*0910*/  IADD3 R3, PT, PT, R7, R6, R3 ;  /* 0x0000000607037210 */ /* 0x000fe40007ffe003 */
[C---:B------:R-:W-:Y:S02]  /*0920*/  SEL R8, R4.reuse, RZ, !P1 ;  /* 0x000000ff04087207 */ /* 0x040fe40004800000 */
[----:B------:R-:W-:-:S04]  /*0930*/  SEL R6, R4, RZ, !P2 ;  /* 0x000000ff04067207 */ /* 0x000fc80005000000 */
[----:B------:R-:W-:-:S07]  /*0940*/  IADD3 R8, PT, PT, R6, R8, R3 ;  /* 0x0000000806087210 */ /* 0x000fce0007ffe003 */
.L_x_30:
        /* <DEDUP_REMOVED lines=8> */
[----:B-1----:R-:W-:-:S04]  /*09d0*/  IMAD.WIDE R6, R3, 0x4, R6 ;  /* 0x0000000403067825 */ /* 0x002fc800078e0206 */
[C---:B------:R-:W-:Y:S02]  /*09e0*/  IMAD.WIDE R10, R13.reuse, 0x4, R6 ;  /* 0x000000040d0a7825 */ /* 0x040fe400078e0206 */
[----:B------:R-:W2:Y:S02]  /*09f0*/  LDG.E R7, desc[UR4][R6.64] ;  /* 0x0000000406077981 */ /* 0x000ea4000c1e1900 */
[C---:B------:R-:W-:Y:S02]  /*0a00*/  IMAD.WIDE R14, R13.reuse, 0x4, R10 ;  /* 0x000000040d0e7825 */ /* 0x040fe400078e020a */
[----:B------:R-:W3:Y:S02]  /*0a10*/  LDG.E R11, desc[UR4][R10.64] ;  /* 0x000000040a0b7981 */ /* 0x000ee4000c1e1900 */
[----:B------:R-:W-:Y:S02]  /*0a20*/  IMAD.WIDE R16, R13, 0x4, R14 ;  /* 0x000000040d107825 */ /* 0x000fe400078e020e */
[----:B------:R-:W4:Y:S04]  /*0a30*/  LDG.E R15, desc[UR4][R14.64] ;  /* 0x000000040e0f7981 */ /* 0x000f28000c1e1900 */
[----:B------:R-:W4:Y:S01]  /*0a40*/  LDG.E R17, desc[UR4][R16.64] ;  /* 0x0000000410117981 */ /* 0x000f22000c1e1900 */
[----:B------:R-:W-:Y:S01]  /*0a50*/  VIADD R5, R5, 0x4 ;  /* 0x0000000405057836 */ /* 0x000fe20000000000 */
[----:B--2--5:R-:W-:-:S02]  /*0a60*/  ISETP.NE.AND P1, PT, R2, R7, PT ;  /* 0x000000070200720c */ /* 0x024fc40003f25270 */
[----:B---3--:R-:W-:Y:S02]  /*0a70*/  ISETP.NE.AND P2, PT, R2, R11, PT ;  /* 0x0000000b0200720c */ /* 0x008fe40003f45270 */
[C---:B------:R-:W-:Y:S02]  /*0a80*/  SEL R3, R4.reuse, RZ, !P1 ;  /* 0x000000ff04037207 */ /* 0x040fe40004800000 */
[----:B------:R-:W-:Y:S02]  /*0a90*/  SEL R9, R4, RZ, !P2 ;  /* 0x000000ff04097207 */ /* 0x000fe40005000000 */
[C---:B----4-:R-:W-:Y:S02]  /*0aa0*/  ISETP.NE.AND P1, PT, R2.reuse, R15, PT ;  /* 0x0000000f0200720c */ /* 0x050fe40003f25270 */
[----:B------:R-:W-:Y:S02]  /*0ab0*/  ISETP.NE.AND P2, PT, R2, R17, PT ;  /* 0x000000110200720c */ /* 0x000fe40003f45270 */
[----:B------:R-:W-:-:S02]  /*0ac0*/  IADD3 R3, PT, PT, R9, R3, R8 ;  /* 0x0000000309037210 */ /* 0x000fc40007ffe008 */
[C---:B------:R-:W-:Y:S02]  /*0ad0*/  SEL R8, R4.reuse, RZ, !P1 ;  /* 0x000000ff04087207 */ /* 0x040fe40004800000 */
[----:B------:R-:W-:-:S04]  /*0ae0*/  SEL R6, R4, RZ, !P2 ;  /* 0x000000ff04067207 */ /* 0x000fc80005000000 */
[----:B------:R-:W-:-:S07]  /*0af0*/  IADD3 R8, PT, PT, R6, R8, R3 ;  /* 0x0000000806087210 */ /* 0x000fce0007ffe003 */
.L_x_31:
[----:B------:R-:W-:Y:S05]  /*0b00*/  @!P0 BRA `(.L_x_27) ;  /* 0x0000000000348947 */ /* 0x000fea0003800000 */
[----:B------:R-:W0:Y:S01]  /*0b10*/  LDC R6, c[0x0][0x3b0] ;  /* 0x0000ec00ff067b82 */ /* 0x000e220000000800 */
[----:B------:R-:W-:-:S07]  /*0b20*/  IMAD.MOV R12, RZ, RZ, -R12 ;  /* 0x000000ffff0c7224 */ /* 0x000fce00078e0a0c */
[----:B------:R-:W1:Y:S01]  /*0b30*/  LDC.64 R10, c[0x0][0x3a0] ;  /* 0x0000e800ff0a7b82 */ /* 0x000e620000000a00 */
[----:B0-----:R-:W-:-:S07]  /*0b40*/  IMAD R5, R5, R13, R6 ;  /* 0x0000000d05057224 */ /* 0x001fce00078e0206 */
.L_x_32:
[----:B-1----:R-:W-:-:S06]  /*0b50*/  IMAD.WIDE R6, R5, 0x4, R10 ;  /* 0x0000000405067825 */ /* 0x002fcc00078e020a */
[----:B------:R-:W2:Y:S01]  /*0b60*/  LDG.E R7, desc[UR4][R6.64] ;  /* 0x0000000406077981 */ /* 0x000ea2000c1e1900 */
[----:B------:R-:W-:Y:S02]  /*0b70*/  VIADD R12, R12, 0x1 ;  /* 0x000000010c0c7836 */ /* 0x000fe40000000000 */
[----:B------:R-:W-:-:S03]  /*0b80*/  IMAD.IADD R5, R5, 0x1, R13 ;  /* 0x0000000105057824 */ /* 0x000fc600078e020d */
[----:B------:R-:W-:Y:S02]  /*0b90*/  ISETP.NE.AND P1, PT, R12, RZ, PT ;  /* 0x000000ff0c00720c */ /* 0x000fe40003f25270 */
[----:B--2--5:R-:W-:-:S04]  /*0ba0*/  ISETP.NE.AND P0, PT, R2, R7, PT ;  /* 0x000000070200720c */ /* 0x024fc80003f05270 */
[----:B------:R-:W-:-:S05]  /*0bb0*/  SEL R3, R4, RZ, !P0 ;  /* 0x000000ff04037207 */ /* 0x000fca0004000000 */
[----:B------:R-:W-:Y:S02]  /*0bc0*/  IMAD.IADD R8, R3, 0x1, R8 ;  /* 0x0000000103087824 */ /* 0x000fe400078e0208 */
[----:B------:R-:W-:Y:S05]  /*0bd0*/  @P1 BRA `(.L_x_32) ;  /* 0xfffffffc00dc1947 */ /* 0x000fea000383ffff */
.L_x_27:
[----:B-----5:R-:W0:Y:S02]  /*0be0*/  LDC.64 R2, c[0x0][0x380] ;  /* 0x0000e000ff027b82 */ /* 0x020e240000000a00 */
[----:B0-----:R-:W-:-:S05]  /*0bf0*/  IMAD.WIDE R2, R0, 0x4, R2 ;  /* 0x0000000400027825 */ /* 0x001fca00078e0202 */
[----:B------:R-:W-:Y:S01]  /*0c00*/  STG.E desc[UR4][R2.64], R8 ;  /* 0x0000000802007986 */ /* 0x000fe2000c101904 */
[----:B------:R-:W-:Y:S05]  /*0c10*/  EXIT ;  /* 0x000000000000794d */ /* 0x000fea0003800000 */
.L_x_33:
        /* <DEDUP_REMOVED lines=14> */
.L_x_62:


//--------------------- .text._Z17gpu_get_join_dataPiiS_iiiS_iii --------------------------
	.section	.text._Z17gpu_get_join_dataPiiS_iiiS_iii,"ax",@progbits
	.align	128
        .global         _Z17gpu_get_join_dataPiiS_iiiS_iii
        .type           _Z17gpu_get_join_dataPiiS_iiiS_iii,@function
        .size           _Z17gpu_get_join_dataPiiS_iiiS_iii,(.L_x_63 - _Z17gpu_get_join_dataPiiS_iiiS_iii)
        .other          _Z17gpu_get_join_dataPiiS_iiiS_iii,@"STO_CUDA_ENTRY STV_DEFAULT"
_Z17gpu_get_join_dataPiiS_iiiS_iii:
.text._Z17gpu_get_join_dataPiiS_iiiS_iii:
        /* <DEDUP_REMOVED lines=8> */
[----:B------:R-:W0:Y:S01]  /*0080*/  LDC.64 R4, c[0x0][0x390] ;  /* 0x0000e400ff047b82 */ /* 0x000e220000000a00 */
[----:B-1----:R-:W-:-:S05]  /*0090*/  IMAD R0, R0, UR4, R3 ;  /* 0x0000000400007c24 */ /* 0x002fca000f8e0203 */
[----:B--2---:R-:W-:Y:S05]  /*00a0*/  @!P0 EXIT ;  /* 0x000000000000894d */ /* 0x004fea0003800000 */
[----:B------:R-:W1:Y:S01]  /*00b0*/  LDCU.64 UR8, c[0x0][0x358] ;  /* 0x00006b00ff0877ac */ /* 0x000e620008000a00 */
[----:B---3--:R-:W-:Y:S01]  /*00c0*/  IMAD R3, R0, R9, RZ ;  /* 0x0000000900037224 */ /* 0x008fe200078e02ff */
[----:B------:R-:W2:Y:S03]  /*00d0*/  LDCU UR4, c[0x0][0x388] ;  /* 0x00007100ff0477ac */ /* 0x000ea60008000800 */
[----:B------:R-:W-:Y:S01]  /*00e0*/  VIADD R7, R3, UR5 ;  /* 0x0000000503077c36 */ /* 0x000fe20008000000 */
[----:B------:R-:W3:Y:S03]  /*00f0*/  LDCU UR5, c[0x0][0x3b4] ;  /* 0x00007680ff0577ac */ /* 0x000ee60008000800 */
[----:B0-----:R-:W-:-:S05]  /*0100*/  IMAD.WIDE R4, R7, 0x4, R4 ;  /* 0x0000000407047825 */ /* 0x001fca00078e0204 */
[----:B-1----:R0:W5:Y:S01]  /*0110*/  LDG.E R2, desc[UR8][R4.64] ;  /* 0x0000000804027981 */ /* 0x002162000c1e1900 */
[----:B--2---:R-:W-:Y:S01]  /*0120*/  IMAD R0, R0, UR4, RZ ;  /* 0x0000000400007c24 */ /* 0x004fe2000f8e02ff */
[----:B---3--:R-:W-:-:S09]  /*0130*/  UISETP.GE.AND UP0, UPT, UR5, 0x1, UPT ;  /* 0x000000010500788c */ /* 0x008fd2000bf06270 */
        /* <DEDUP_REMOVED lines=8> */
[----:B------:R-:W-:Y:S01]  /*01c0*/  IMAD.MOV R10, RZ, RZ, -R8 ;  /* 0x000000ffff0a7224 */ /* 0x000fe200078e0a08 */
[----:B------:R-:W-:Y:S01]  /*01d0*/  LOP3.LUT R9, R9, 0x3, RZ, 0xc0, !PT ;  /* 0x0000000309097812 */ /* 0x000fe200078ec0ff */
[----:B------:R-:W-:-:S08]  /*01e0*/  UMOV UR4, URZ ;  /* 0x000000ff00047c82 */ /* 0x000fd00008000000 */
.L_x_46:
        /* <DEDUP_REMOVED lines=17> */
.L_x_39:
        /* <DEDUP_REMOVED lines=42> */
.L_x_38:
        /* <DEDUP_REMOVED lines=29> */
.L_x_41:
        /* <DEDUP_REMOVED lines=40> */
.L_x_40:
[----:B------:R-:W-:Y:S01]  /*09f0*/  UISETP.GE.U32.AND UP0, UPT, UR11, 0x8, UPT ;  /* 0x000000080b00788c */ /* 0x000fe2000bf06070 */
[----:B01-34-:R-:W-:-:S08]  /*0a00*/  IMAD.MOV.U32 R6, RZ, RZ, RZ ;  /* 0x000000ffff067224 */ /* 0x01bfd000078e00ff */
[----:B------:R-:W-:Y:S05]  /*0a10*/  BRA.U !UP0, `(.L_x_42) ;  /* 0x00000005083c7547 */ /* 0x000fea000b800000 */
[----:B--2---:R-:W0:Y:S01]  /*0a20*/  LDC.64 R4, c[0x0][0x3a8] ;  /* 0x0000ea00ff047b82 */ /* 0x004e220000000a00 */
[----:B------:R-:W-:Y:S01]  /*0a30*/  HFMA2 R12, -RZ, RZ, 0, 0 ;  /* 0x00000000ff0c7431 */ /* 0x000fe200000001ff */
[----:B------:R-:W1:Y:S01]  /*0a40*/  LDCU UR6, c[0x0][0x3b8] ;  /* 0x00007700ff0677ac */ /* 0x000e620008000800 */
[----:B------:R-:W-:-:S05]  /*0a50*/  NOP ;  /* 0x0000000000007918 */ /* 0x000fca0000000000 */
.L_x_43:
        /* <DEDUP_REMOVED lines=75> */
.L_x_42:
        /* <DEDUP_REMOVED lines=45> */
.L_x_44:
        /* <DEDUP_REMOVED lines=30> */
.L_x_45:
        /* <DEDUP_REMOVED lines=10> */
.L_x_37:
[----:B------:R-:W-:Y:S05]  /*1460*/  BSYNC.RECONVERGENT B0 ;  /* 0x0000000000007941 */ /* 0x000fea0003800200 */
.L_x_36:
[----:B------:R-:W4:Y:S01]  /*1470*/  LDC R4, c[0x0][0x3b0] ;  /* 0x0000ec00ff047b82 */ /* 0x000f220000000800 */
[----:B------:R-:W-:-:S06]  /*1480*/  UIADD3 UR6, UPT, UPT, UR4, 0x1, URZ ;  /* 0x0000000104067890 */ /* 0x000fcc000fffe0ff */
[----:B----4-:R-:W-:-:S13]  /*1490*/  ISETP.NE.AND P0, PT, R4, UR6, PT ;  /* 0x0000000604007c0c */ /* 0x010fda000bf05270 */
[----:B------:R-:W-:Y:S05]  /*14a0*/  @!P0 EXIT ;  /* 0x000000000000894d */ /* 0x000fea0003800000 */
[----:B------:R-:W-:Y:S01]  /*14b0*/  UMOV UR4, UR6 ;  /* 0x0000000600047c82 */ /* 0x000fe20008000000 */
[----:B------:R-:W-:Y:S05]  /*14c0*/  BRA `(.L_x_46) ;  /* 0xffffffec00487947 */ /* 0x000fea000383ffff */
.L_x_35:
[----:B------:R-:W-:Y:S02]  /*14d0*/  ULOP3.LUT UR11, UR5, 0x7, URZ, 0xc0, !UPT ;  /* 0x00000007050b7892 */ /* 0x000fe4000f8ec0ff */
[----:B------:R-:W-:Y:S02]  /*14e0*/  ULOP3.LUT UR7, UR5, 0x3, URZ, 0xc0, !UPT ;  /* 0x0000000305077892 */ /* 0x000fe4000f8ec0ff */
[----:B------:R-:W-:Y:S02]  /*14f0*/  UIADD3 UR4, UPT, UPT, UR11, -0x1, URZ ;  /* 0xffffffff0b047890 */ /* 0x000fe4000fffe0ff */
[----:B------:R-:W-:Y:S02]  /*1500*/  ULOP3.LUT UR6, UR5, 0x7ffffff8, URZ, 0xc0, !UPT ;  /* 0x7ffffff805067892 */ /* 0x000fe4000f8ec0ff */
[----:B------:R-:W-:-:S03]  /*1510*/  UISETP.GE.U32.AND UP0, UPT, UR4, 0x3, UPT ;  /* 0x000000030400788c */ /* 0x000fc6000bf06070 */
[----:B------:R-:W-:-:S08]  /*1520*/  UMOV UR4, URZ ;  /* 0x000000ff00047c82 */ /* 0x000fd00008000000 */
.L_x_53:
        /* <DEDUP_REMOVED lines=18> */
.L_x_50:
        /* <DEDUP_REMOVED lines=75> */
.L_x_49:
        /* <DEDUP_REMOVED lines=44> */
.L_x_51:
        /* <DEDUP_REMOVED lines=29> */
.L_x_52:
        /* <DEDUP_REMOVED lines=10> */
.L_x_48:
[----:B------:R-:W-:Y:S05]  /*2030*/  BSYNC.RECONVERGENT B0 ;  /* 0x0000000000007941 */ /* 0x000fea0003800200 */
.L_x_47:
[----:B------:R-:W2:Y:S01]  /*2040*/  LDC R3, c[0x0][0x3b0] ;  /* 0x0000ec00ff037b82 */ /* 0x000ea20000000800 */
[----:B------:R-:W-:-:S06]  /*2050*/  UIADD3 UR5, UPT, UPT, UR4, 0x1, URZ ;  /* 0x0000000104057890 */ /* 0x000fcc000fffe0ff */
[----:B--2---:R-:W-:-:S13]  /*2060*/  ISETP.NE.AND P0, PT, R3, UR5, PT ;  /* 0x0000000503007c0c */ /* 0x004fda000bf05270 */
[----:B------:R-:W-:Y:S05]  /*2070*/  @!P0 EXIT ;  /* 0x000000000000894d */ /* 0x000fea0003800000 */
[----:B------:R-:W-:Y:S01]  /*2080*/  UMOV UR4, UR5 ;  /* 0x0000000500047c82 */ /* 0x000fe20008000000 */
[----:B------:R-:W-:Y:S05]  /*2090*/  BRA `(.L_x_53) ;  /* 0xfffffff400247947 */ /* 0x000fea000383ffff */
.L_x_34:
        /* <DEDUP_REMOVED lines=11> */
.L_x_59:
        /* <DEDUP_REMOVED lines=14> */
.L_x_57:
        /* <DEDUP_REMOVED lines=42> */
.L_x_56:
        /* <DEDUP_REMOVED lines=27> */
.L_x_58:
        /* <DEDUP_REMOVED lines=38> */
.L_x_55:
[----:B------:R-:W-:Y:S05]  /*28e0*/  BSYNC.RECONVERGENT B0 ;  /* 0x0000000000007941 */ /* 0x000fea0003800200 */
.L_x_54:
[----:B------:R-:W5:Y:S01]  /*28f0*/  LDC R6, c[0x0][0x3b0] ;  /* 0x0000ec00ff067b82 */ /* 0x000f620000000800 */
[----:B------:R-:W-:-:S06]  /*2900*/  UIADD3 UR5, UPT, UPT, UR4, 0x1, URZ ;  /* 0x0000000104057890 */ /* 0x000fcc000fffe0ff */
[----:B-----5:R-:W-:-:S13]  /*2910*/  ISETP.NE.AND P2, PT, R6, UR5, PT ;  /* 0x0000000506007c0c */ /* 0x020fda000bf45270 */
[----:B------:R-:W-:Y:S05]  /*2920*/  @!P2 EXIT ;  /* 0x000000000000a94d */ /* 0x000fea0003800000 */
[----:B------:R-:W-:Y:S01]  /*2930*/  UMOV UR4, UR5 ;  /* 0x0000000500047c82 */ /* 0x000fe20008000000 */
[----:B------:R-:W-:Y:S05]  /*2940*/  BRA `(.L_x_59) ;  /* 0xfffffff800007947 */ /* 0x000fea000383ffff */
.L_x_60:
        /* <DEDUP_REMOVED lines=11> */
.L_x_63:


//--------------------- .nv.shared.reserved.0     --------------------------
	.section	.nv.shared.reserved.0,"aw",@nobits
	.weak		__nv_reservedSMEM_offset_0_alias
	.size		__nv_reservedSMEM_offset_0_alias, 0, 64
	.other		__nv_reservedSMEM_offset_0_alias,@"STO_CUDA_RESERVED_SHARED STV_DEFAULT"
__nv_reservedSMEM_offset_0_alias:
	.zero		0
	.zero		64


//--------------------- .nv.constant0._Z25gpu_get_join_data_dynamicPiS_S_iiiS_iii --------------------------
	.section	.nv.constant0._Z25gpu_get_join_data_dynamicPiS_S_iiiS_iii,"a",@progbits
	.sectionflags	@""
	.align	4
.nv.constant0._Z25gpu_get_join_data_dynamicPiS_S_iiiS_iii:
	.zero		956


//--------------------- .nv.constant0._Z28gpu_get_join_size_per_threadPiS_iiiS_iii --------------------------
	.section	.nv.constant0._Z28gpu_get_join_size_per_threadPiS_iiiS_iii,"a",@progbits
	.sectionflags	@""
	.align	4
.nv.constant0._Z28gpu_get_join_size_per_threadPiS_iiiS_iii:
	.zero		948


//--------------------- .nv.constant0._Z17gpu_get_join_dataPiiS_iiiS_iii --------------------------
	.section	.nv.constant0._Z17gpu_get_join_dataPiiS_iiiS_iii,"a",@progbits
	.sectionflags	@""
	.align	4
.nv.constant0._Z17gpu_get_join_dataPiiS_iiiS_iii:
	.zero		956


//--------------------- SYMBOLS --------------------------

	.type		.nv.reservedSmem.offset0,@object
	.size		.nv.reservedSmem.offset0,0x4
